//
// Generated by NVIDIA NVVM Compiler
//
// Compiler Build ID: CL-36424714
// Cuda compilation tools, release 13.0, V13.0.88
// Based on NVVM 20.0.0
//

.version 9.0
.target sm_100
.address_size 64

	// .globl	_Z11preprocess1iPiPbS_S_i
// _ZZ11preprocess3iiPiS_S_iE3ind has been demoted

.visible .entry _Z11preprocess1iPiPbS_S_i(
	.param .u32 _Z11preprocess1iPiPbS_S_i_param_0,
	.param .u64 .ptr .align 1 _Z11preprocess1iPiPbS_S_i_param_1,
	.param .u64 .ptr .align 1 _Z11preprocess1iPiPbS_S_i_param_2,
	.param .u64 .ptr .align 1 _Z11preprocess1iPiPbS_S_i_param_3,
	.param .u64 .ptr .align 1 _Z11preprocess1iPiPbS_S_i_param_4,
	.param .u32 _Z11preprocess1iPiPbS_S_i_param_5
)
{
	.reg .pred 	%p<15>;
	.reg .b16 	%rs<3>;
	.reg .b32 	%r<37>;
	.reg .b64 	%rd<17>;

	ld.param.u32 	%r7, [_Z11preprocess1iPiPbS_S_i_param_0];
	ld.param.u64 	%rd2, [_Z11preprocess1iPiPbS_S_i_param_1];
	ld.param.u64 	%rd5, [_Z11preprocess1iPiPbS_S_i_param_2];
	ld.param.u64 	%rd3, [_Z11preprocess1iPiPbS_S_i_param_3];
	ld.param.u64 	%rd4, [_Z11preprocess1iPiPbS_S_i_param_4];
	ld.param.u32 	%r6, [_Z11preprocess1iPiPbS_S_i_param_5];
	cvta.to.global.u64 	%rd1, %rd5;
	mov.u32 	%r8, %ntid.x;
	mov.u32 	%r9, %ctaid.x;
	mov.u32 	%r10, %tid.x;
	mad.lo.s32 	%r1, %r8, %r9, %r10;
	setp.ge.s32 	%p1, %r1, %r7;
	@%p1 bra 	$L__BB0_7;
	shr.s32 	%r11, %r1, 31;
	shr.u32 	%r12, %r11, 27;
	add.s32 	%r13, %r1, %r12;
	shr.s32 	%r2, %r13, 5;
	and.b32  	%r3, %r1, 31;
	setp.ne.s32 	%p2, %r3, 0;
	@%p2 bra 	$L__BB0_3;
	cvta.to.global.u64 	%rd6, %rd2;
	mul.wide.s32 	%rd7, %r2, 4;
	add.s64 	%rd8, %rd6, %rd7;
	st.global.u32 	[%rd8], %r2;
$L__BB0_3:
	setp.ne.s32 	%p3, %r3, 0;
	cvta.to.global.u64 	%rd9, %rd3;
	mul.wide.s32 	%rd10, %r1, 4;
	add.s64 	%rd11, %rd9, %rd10;
	ld.global.u32 	%r14, [%rd11+4];
	ld.global.u32 	%r15, [%rd11];
	sub.s32 	%r16, %r14, %r15;
	shfl.sync.down.b32	%r17|%p4, %r16, 16, 31, -1;
	max.s32 	%r18, %r16, %r17;
	shfl.sync.down.b32	%r19|%p5, %r16, 16, 31, -1;
	min.s32 	%r20, %r16, %r19;
	shfl.sync.down.b32	%r21|%p6, %r18, 8, 31, -1;
	max.s32 	%r22, %r18, %r21;
	shfl.sync.down.b32	%r23|%p7, %r20, 8, 31, -1;
	min.s32 	%r24, %r20, %r23;
	shfl.sync.down.b32	%r25|%p8, %r22, 4, 31, -1;
	max.s32 	%r26, %r22, %r25;
	shfl.sync.down.b32	%r27|%p9, %r24, 4, 31, -1;
	min.s32 	%r28, %r24, %r27;
	shfl.sync.down.b32	%r29|%p10, %r26, 2, 31, -1;
	max.s32 	%r30, %r26, %r29;
	shfl.sync.down.b32	%r31|%p11, %r28, 2, 31, -1;
	min.s32 	%r32, %r28, %r31;
	shfl.sync.down.b32	%r33|%p12, %r30, 1, 31, -1;
	max.s32 	%r4, %r30, %r33;
	shfl.sync.down.b32	%r34|%p13, %r32, 1, 31, -1;
	min.s32 	%r5, %r32, %r34;
	@%p3 bra 	$L__BB0_7;
	sub.s32 	%r35, %r4, %r5;
	setp.le.s32 	%p14, %r35, %r6;
	@%p14 bra 	$L__BB0_6;
	cvt.s64.s32 	%rd14, %r2;
	add.s64 	%rd15, %rd1, %rd14;
	mov.b16 	%rs2, 1;
	st.global.u8 	[%rd15], %rs2;
	cvta.to.global.u64 	%rd16, %rd4;
	atom.global.add.u32 	%r36, [%rd16], 1;
	bra.uni 	$L__BB0_7;
$L__BB0_6:
	cvt.s64.s32 	%rd12, %r2;
	add.s64 	%rd13, %rd1, %rd12;
	mov.b16 	%rs1, 0;
	st.global.u8 	[%rd13], %rs1;
$L__BB0_7:
	ret;

}
	// .globl	_Z11preprocess2PbiPiS0_iS0_S0_
.visible .entry _Z11preprocess2PbiPiS0_iS0_S0_(
	.param .u64 .ptr .align 1 _Z11preprocess2PbiPiS0_iS0_S0__param_0,
	.param .u32 _Z11preprocess2PbiPiS0_iS0_S0__param_1,
	.param .u64 .ptr .align 1 _Z11preprocess2PbiPiS0_iS0_S0__param_2,
	.param .u64 .ptr .align 1 _Z11preprocess2PbiPiS0_iS0_S0__param_3,
	.param .u32 _Z11preprocess2PbiPiS0_iS0_S0__param_4,
	.param .u64 .ptr .align 1 _Z11preprocess2PbiPiS0_iS0_S0__param_5,
	.param .u64 .ptr .align 1 _Z11preprocess2PbiPiS0_iS0_S0__param_6
)
{
	.reg .pred 	%p<5>;
	.reg .b16 	%rs<4>;
	.reg .b32 	%r<9>;
	.reg .b64 	%rd<17>;

	ld.param.u64 	%rd1, [_Z11preprocess2PbiPiS0_iS0_S0__param_0];
	ld.param.u32 	%r2, [_Z11preprocess2PbiPiS0_iS0_S0__param_1];
	ld.param.u64 	%rd2, [_Z11preprocess2PbiPiS0_iS0_S0__param_2];
	ld.param.u64 	%rd3, [_Z11preprocess2PbiPiS0_iS0_S0__param_3];
	ld.param.u32 	%r3, [_Z11preprocess2PbiPiS0_iS0_S0__param_4];
	ld.param.u64 	%rd4, [_Z11preprocess2PbiPiS0_iS0_S0__param_5];
	ld.param.u64 	%rd5, [_Z11preprocess2PbiPiS0_iS0_S0__param_6];
	mov.u32 	%r4, %ctaid.x;
	mov.u32 	%r5, %ntid.x;
	mov.u32 	%r6, %tid.x;
	mad.lo.s32 	%r1, %r4, %r5, %r6;
	setp.ge.s32 	%p1, %r1, %r3;
	@%p1 bra 	$L__BB1_6;
	cvta.to.global.u64 	%rd6, %rd1;
	cvt.s64.s32 	%rd7, %r1;
	add.s64 	%rd8, %rd6, %rd7;
	ld.global.u8 	%rs1, [%rd8];
	setp.ge.s32 	%p2, %r1, %r2;
	@%p2 bra 	$L__BB1_4;
	setp.ne.s16 	%p4, %rs1, 0;
	@%p4 bra 	$L__BB1_6;
	cvta.to.global.u64 	%rd13, %rd4;
	atom.global.add.u32 	%r8, [%rd13], 1;
	cvta.to.global.u64 	%rd14, %rd2;
	mul.wide.s32 	%rd15, %r8, 4;
	add.s64 	%rd16, %rd14, %rd15;
	st.global.u32 	[%rd16], %r1;
	bra.uni 	$L__BB1_6;
$L__BB1_4:
	setp.eq.s16 	%p3, %rs1, 0;
	@%p3 bra 	$L__BB1_6;
	cvta.to.global.u64 	%rd9, %rd5;
	atom.global.add.u32 	%r7, [%rd9], 1;
	cvta.to.global.u64 	%rd10, %rd3;
	mul.wide.s32 	%rd11, %r7, 4;
	add.s64 	%rd12, %rd10, %rd11;
	st.global.u32 	[%rd12], %r1;
$L__BB1_6:
	ret;

}
	// .globl	_Z13preprocess2_1PiiS_S_
.visible .entry _Z13preprocess2_1PiiS_S_(
	.param .u64 .ptr .align 1 _Z13preprocess2_1PiiS_S__param_0,
	.param .u32 _Z13preprocess2_1PiiS_S__param_1,
	.param .u64 .ptr .align 1 _Z13preprocess2_1PiiS_S__param_2,
	.param .u64 .ptr .align 1 _Z13preprocess2_1PiiS_S__param_3
)
{
	.reg .pred 	%p<2>;
	.reg .b32 	%r<8>;
	.reg .b64 	%rd<14>;

	ld.param.u64 	%rd1, [_Z13preprocess2_1PiiS_S__param_0];
	ld.param.u32 	%r2, [_Z13preprocess2_1PiiS_S__param_1];
	ld.param.u64 	%rd2, [_Z13preprocess2_1PiiS_S__param_2];
	ld.param.u64 	%rd3, [_Z13preprocess2_1PiiS_S__param_3];
	mov.u32 	%r3, %ctaid.x;
	mov.u32 	%r4, %ntid.x;
	mov.u32 	%r5, %tid.x;
	mad.lo.s32 	%r1, %r3, %r4, %r5;
	setp.ge.s32 	%p1, %r1, %r2;
	@%p1 bra 	$L__BB2_2;
	cvta.to.global.u64 	%rd4, %rd2;
	cvta.to.global.u64 	%rd5, %rd3;
	cvta.to.global.u64 	%rd6, %rd1;
	mul.wide.s32 	%rd7, %r1, 4;
	add.s64 	%rd8, %rd4, %rd7;
	ld.global.u32 	%r6, [%rd8];
	add.s64 	%rd9, %rd5, %rd7;
	ld.global.u32 	%r7, [%rd9];
	mul.wide.s32 	%rd10, %r6, 4;
	add.s64 	%rd11, %rd6, %rd10;
	st.global.u32 	[%rd11], %r7;
	mul.wide.s32 	%rd12, %r7, 4;
	add.s64 	%rd13, %rd6, %rd12;
	st.global.u32 	[%rd13], %r6;
$L__BB2_2:
	ret;

}
	// .globl	_Z11preprocess3iiPiS_S_i
.visible .entry _Z11preprocess3iiPiS_S_i(
	.param .u32 _Z11preprocess3iiPiS_S_i_param_0,
	.param .u32 _Z11preprocess3iiPiS_S_i_param_1,
	.param .u64 .ptr .align 1 _Z11preprocess3iiPiS_S_i_param_2,
	.param .u64 .ptr .align 1 _Z11preprocess3iiPiS_S_i_param_3,
	.param .u64 .ptr .align 1 _Z11preprocess3iiPiS_S_i_param_4,
	.param .u32 _Z11preprocess3iiPiS_S_i_param_5
)
{
	.reg .pred 	%p<184>;
	.reg .b32 	%r<546>;
	.reg .b64 	%rd<15>;
	// demoted variable
	.shared .align 4 .b8 _ZZ11preprocess3iiPiS_S_iE3ind[4096];
	ld.param.u32 	%r312, [_Z11preprocess3iiPiS_S_i_param_0];
	ld.param.u32 	%r310, [_Z11preprocess3iiPiS_S_i_param_1];
	ld.param.u64 	%rd2, [_Z11preprocess3iiPiS_S_i_param_2];
	ld.param.u64 	%rd3, [_Z11preprocess3iiPiS_S_i_param_3];
	ld.param.u64 	%rd4, [_Z11preprocess3iiPiS_S_i_param_4];
	ld.param.u32 	%r311, [_Z11preprocess3iiPiS_S_i_param_5];
	mov.u32 	%r1, %tid.x;
	mov.u32 	%r313, %ctaid.x;
	mov.u32 	%r314, %ntid.x;
	mul.lo.s32 	%r2, %r313, %r314;
	add.s32 	%r456, %r2, %r1;
	setp.ge.u32 	%p1, %r456, %r312;
	@%p1 bra 	$L__BB3_230;
	cvta.to.global.u64 	%rd5, %rd3;
	mul.wide.u32 	%rd6, %r456, 4;
	add.s64 	%rd1, %rd5, %rd6;
	st.global.u32 	[%rd1], %r456;
	shr.u32 	%r4, %r456, 5;
	setp.ge.u32 	%p2, %r4, %r311;
	@%p2 bra 	$L__BB3_3;
	cvta.to.global.u64 	%rd7, %rd4;
	mul.wide.u32 	%rd8, %r4, 4;
	add.s64 	%rd9, %rd7, %rd8;
	ld.global.u32 	%r315, [%rd9];
	shl.b32 	%r316, %r315, 5;
	and.b32  	%r317, %r1, 31;
	or.b32  	%r456, %r316, %r317;
	st.global.u32 	[%rd1], %r456;
$L__BB3_3:
	shr.u32 	%r318, %r2, 5;
	setp.ge.u32 	%p3, %r318, %r310;
	@%p3 bra 	$L__BB3_230;
	cvta.to.global.u64 	%rd10, %rd2;
	add.s32 	%r319, %r456, 1;
	mul.wide.u32 	%rd11, %r319, 4;
	add.s64 	%rd12, %rd10, %rd11;
	ld.global.u32 	%r320, [%rd12];
	mul.wide.u32 	%rd13, %r456, 4;
	add.s64 	%rd14, %rd10, %rd13;
	ld.global.u32 	%r321, [%rd14];
	sub.s32 	%r7, %r320, %r321;
	shl.b32 	%r322, %r1, 3;
	mov.u32 	%r323, _ZZ11preprocess3iiPiS_S_iE3ind;
	add.s32 	%r8, %r323, %r322;
	st.shared.u32 	[%r8], %r7;
	st.shared.u32 	[%r8+4], %r456;
	xor.b32  	%r9, %r1, 1;
	setp.le.u32 	%p4, %r9, %r1;
	@%p4 bra 	$L__BB3_9;
	and.b32  	%r324, %r1, 2;
	setp.ne.s32 	%p5, %r324, 0;
	shl.b32 	%r325, %r9, 3;
	add.s32 	%r10, %r323, %r325;
	@%p5 bra 	$L__BB3_7;
	ld.shared.u32 	%r457, [%r10];
	setp.gt.u32 	%p7, %r7, %r457;
	@%p7 bra 	$L__BB3_8;
	bra.uni 	$L__BB3_9;
$L__BB3_7:
	ld.shared.u32 	%r457, [%r10];
	setp.ge.u32 	%p6, %r7, %r457;
	@%p6 bra 	$L__BB3_9;
$L__BB3_8:
	st.shared.u32 	[%r8], %r457;
	ld.shared.u32 	%r327, [%r10+4];
	st.shared.u32 	[%r8+4], %r327;
	st.shared.u32 	[%r10], %r7;
	st.shared.u32 	[%r10+4], %r456;
$L__BB3_9:
	bar.sync 	0;
	and.b32  	%r14, %r1, 4;
	xor.b32  	%r15, %r1, 2;
	setp.le.u32 	%p8, %r15, %r1;
	xor.b32  	%r329, %r322, 16;
	add.s32 	%r16, %r323, %r329;
	@%p8 bra 	$L__BB3_14;
	setp.eq.s32 	%p9, %r14, 0;
	@%p9 bra 	$L__BB3_12;
	ld.shared.u32 	%r459, [%r8];
	ld.shared.u32 	%r458, [%r16];
	setp.lt.u32 	%p10, %r459, %r458;
	@%p10 bra 	$L__BB3_13;
	bra.uni 	$L__BB3_14;
$L__BB3_12:
	ld.shared.u32 	%r459, [%r8];
	ld.shared.u32 	%r458, [%r16];
	setp.le.u32 	%p11, %r459, %r458;
	@%p11 bra 	$L__BB3_14;
$L__BB3_13:
	ld.shared.u32 	%r331, [%r8+4];
	st.shared.u32 	[%r8], %r458;
	ld.shared.u32 	%r332, [%r16+4];
	st.shared.u32 	[%r8+4], %r332;
	st.shared.u32 	[%r16], %r459;
	st.shared.u32 	[%r16+4], %r331;
$L__BB3_14:
	setp.le.u32 	%p12, %r9, %r1;
	bar.sync 	0;
	@%p12 bra 	$L__BB3_19;
	setp.eq.s32 	%p13, %r14, 0;
	shl.b32 	%r333, %r9, 3;
	add.s32 	%r23, %r323, %r333;
	@%p13 bra 	$L__BB3_17;
	ld.shared.u32 	%r461, [%r8];
	ld.shared.u32 	%r460, [%r23];
	setp.lt.u32 	%p14, %r461, %r460;
	@%p14 bra 	$L__BB3_18;
	bra.uni 	$L__BB3_19;
$L__BB3_17:
	ld.shared.u32 	%r461, [%r8];
	ld.shared.u32 	%r460, [%r23];
	setp.le.u32 	%p15, %r461, %r460;
	@%p15 bra 	$L__BB3_19;
$L__BB3_18:
	ld.shared.u32 	%r335, [%r8+4];
	st.shared.u32 	[%r8], %r460;
	ld.shared.u32 	%r336, [%r23+4];
	st.shared.u32 	[%r8+4], %r336;
	st.shared.u32 	[%r23], %r461;
	st.shared.u32 	[%r23+4], %r335;
$L__BB3_19:
	bar.sync 	0;
	and.b32  	%r30, %r1, 8;
	xor.b32  	%r31, %r1, 4;
	setp.le.u32 	%p16, %r31, %r1;
	xor.b32  	%r338, %r322, 32;
	add.s32 	%r32, %r323, %r338;
	@%p16 bra 	$L__BB3_24;
	setp.eq.s32 	%p17, %r30, 0;
	@%p17 bra 	$L__BB3_22;
	ld.shared.u32 	%r463, [%r8];
	ld.shared.u32 	%r462, [%r32];
	setp.lt.u32 	%p18, %r463, %r462;
	@%p18 bra 	$L__BB3_23;
	bra.uni 	$L__BB3_24;
$L__BB3_22:
	ld.shared.u32 	%r463, [%r8];
	ld.shared.u32 	%r462, [%r32];
	setp.le.u32 	%p19, %r463, %r462;
	@%p19 bra 	$L__BB3_24;
$L__BB3_23:
	ld.shared.u32 	%r340, [%r8+4];
	st.shared.u32 	[%r8], %r462;
	ld.shared.u32 	%r341, [%r32+4];
	st.shared.u32 	[%r8+4], %r341;
	st.shared.u32 	[%r32], %r463;
	st.shared.u32 	[%r32+4], %r340;
$L__BB3_24:
	setp.le.u32 	%p20, %r15, %r1;
	bar.sync 	0;
	@%p20 bra 	$L__BB3_29;
	setp.eq.s32 	%p21, %r30, 0;
	@%p21 bra 	$L__BB3_27;
	ld.shared.u32 	%r465, [%r8];
	ld.shared.u32 	%r464, [%r16];
	setp.lt.u32 	%p22, %r465, %r464;
	@%p22 bra 	$L__BB3_28;
	bra.uni 	$L__BB3_29;
$L__BB3_27:
	ld.shared.u32 	%r465, [%r8];
	ld.shared.u32 	%r464, [%r16];
	setp.le.u32 	%p23, %r465, %r464;
	@%p23 bra 	$L__BB3_29;
$L__BB3_28:
	ld.shared.u32 	%r342, [%r8+4];
	st.shared.u32 	[%r8], %r464;
	ld.shared.u32 	%r343, [%r16+4];
	st.shared.u32 	[%r8+4], %r343;
	st.shared.u32 	[%r16], %r465;
	st.shared.u32 	[%r16+4], %r342;
$L__BB3_29:
	setp.le.u32 	%p24, %r9, %r1;
	bar.sync 	0;
	@%p24 bra 	$L__BB3_34;
	setp.eq.s32 	%p25, %r30, 0;
	shl.b32 	%r344, %r9, 3;
	add.s32 	%r45, %r323, %r344;
	@%p25 bra 	$L__BB3_32;
	ld.shared.u32 	%r467, [%r8];
	ld.shared.u32 	%r466, [%r45];
	setp.lt.u32 	%p26, %r467, %r466;
	@%p26 bra 	$L__BB3_33;
	bra.uni 	$L__BB3_34;
$L__BB3_32:
	ld.shared.u32 	%r467, [%r8];
	ld.shared.u32 	%r466, [%r45];
	setp.le.u32 	%p27, %r467, %r466;
	@%p27 bra 	$L__BB3_34;
$L__BB3_33:
	ld.shared.u32 	%r346, [%r8+4];
	st.shared.u32 	[%r8], %r466;
	ld.shared.u32 	%r347, [%r45+4];
	st.shared.u32 	[%r8+4], %r347;
	st.shared.u32 	[%r45], %r467;
	st.shared.u32 	[%r45+4], %r346;
$L__BB3_34:
	bar.sync 	0;
	and.b32  	%r52, %r1, 16;
	xor.b32  	%r53, %r1, 8;
	setp.le.u32 	%p28, %r53, %r1;
	xor.b32  	%r349, %r322, 64;
	add.s32 	%r54, %r323, %r349;
	@%p28 bra 	$L__BB3_39;
	setp.eq.s32 	%p29, %r52, 0;
	@%p29 bra 	$L__BB3_37;
	ld.shared.u32 	%r469, [%r8];
	ld.shared.u32 	%r468, [%r54];
	setp.lt.u32 	%p30, %r469, %r468;
	@%p30 bra 	$L__BB3_38;
	bra.uni 	$L__BB3_39;
$L__BB3_37:
	ld.shared.u32 	%r469, [%r8];
	ld.shared.u32 	%r468, [%r54];
	setp.le.u32 	%p31, %r469, %r468;
	@%p31 bra 	$L__BB3_39;
$L__BB3_38:
	ld.shared.u32 	%r351, [%r8+4];
	st.shared.u32 	[%r8], %r468;
	ld.shared.u32 	%r352, [%r54+4];
	st.shared.u32 	[%r8+4], %r352;
	st.shared.u32 	[%r54], %r469;
	st.shared.u32 	[%r54+4], %r351;
$L__BB3_39:
	setp.le.u32 	%p32, %r31, %r1;
	bar.sync 	0;
	@%p32 bra 	$L__BB3_44;
	setp.eq.s32 	%p33, %r52, 0;
	@%p33 bra 	$L__BB3_42;
	ld.shared.u32 	%r471, [%r8];
	ld.shared.u32 	%r470, [%r32];
	setp.lt.u32 	%p34, %r471, %r470;
	@%p34 bra 	$L__BB3_43;
	bra.uni 	$L__BB3_44;
$L__BB3_42:
	ld.shared.u32 	%r471, [%r8];
	ld.shared.u32 	%r470, [%r32];
	setp.le.u32 	%p35, %r471, %r470;
	@%p35 bra 	$L__BB3_44;
$L__BB3_43:
	ld.shared.u32 	%r353, [%r8+4];
	st.shared.u32 	[%r8], %r470;
	ld.shared.u32 	%r354, [%r32+4];
	st.shared.u32 	[%r8+4], %r354;
	st.shared.u32 	[%r32], %r471;
	st.shared.u32 	[%r32+4], %r353;
$L__BB3_44:
	setp.le.u32 	%p36, %r15, %r1;
	bar.sync 	0;
	@%p36 bra 	$L__BB3_49;
	setp.eq.s32 	%p37, %r52, 0;
	@%p37 bra 	$L__BB3_47;
	ld.shared.u32 	%r473, [%r8];
	ld.shared.u32 	%r472, [%r16];
	setp.lt.u32 	%p38, %r473, %r472;
	@%p38 bra 	$L__BB3_48;
	bra.uni 	$L__BB3_49;
$L__BB3_47:
	ld.shared.u32 	%r473, [%r8];
	ld.shared.u32 	%r472, [%r16];
	setp.le.u32 	%p39, %r473, %r472;
	@%p39 bra 	$L__BB3_49;
$L__BB3_48:
	ld.shared.u32 	%r355, [%r8+4];
	st.shared.u32 	[%r8], %r472;
	ld.shared.u32 	%r356, [%r16+4];
	st.shared.u32 	[%r8+4], %r356;
	st.shared.u32 	[%r16], %r473;
	st.shared.u32 	[%r16+4], %r355;
$L__BB3_49:
	setp.le.u32 	%p40, %r9, %r1;
	bar.sync 	0;
	@%p40 bra 	$L__BB3_54;
	setp.eq.s32 	%p41, %r52, 0;
	shl.b32 	%r357, %r9, 3;
	add.s32 	%r73, %r323, %r357;
	@%p41 bra 	$L__BB3_52;
	ld.shared.u32 	%r475, [%r8];
	ld.shared.u32 	%r474, [%r73];
	setp.lt.u32 	%p42, %r475, %r474;
	@%p42 bra 	$L__BB3_53;
	bra.uni 	$L__BB3_54;
$L__BB3_52:
	ld.shared.u32 	%r475, [%r8];
	ld.shared.u32 	%r474, [%r73];
	setp.le.u32 	%p43, %r475, %r474;
	@%p43 bra 	$L__BB3_54;
$L__BB3_53:
	ld.shared.u32 	%r359, [%r8+4];
	st.shared.u32 	[%r8], %r474;
	ld.shared.u32 	%r360, [%r73+4];
	st.shared.u32 	[%r8+4], %r360;
	st.shared.u32 	[%r73], %r475;
	st.shared.u32 	[%r73+4], %r359;
$L__BB3_54:
	bar.sync 	0;
	and.b32  	%r80, %r1, 32;
	xor.b32  	%r81, %r1, 16;
	setp.le.u32 	%p44, %r81, %r1;
	xor.b32  	%r362, %r322, 128;
	add.s32 	%r82, %r323, %r362;
	@%p44 bra 	$L__BB3_59;
	setp.eq.s32 	%p45, %r80, 0;
	@%p45 bra 	$L__BB3_57;
	ld.shared.u32 	%r477, [%r8];
	ld.shared.u32 	%r476, [%r82];
	setp.lt.u32 	%p46, %r477, %r476;
	@%p46 bra 	$L__BB3_58;
	bra.uni 	$L__BB3_59;
$L__BB3_57:
	ld.shared.u32 	%r477, [%r8];
	ld.shared.u32 	%r476, [%r82];
	setp.le.u32 	%p47, %r477, %r476;
	@%p47 bra 	$L__BB3_59;
$L__BB3_58:
	ld.shared.u32 	%r364, [%r8+4];
	st.shared.u32 	[%r8], %r476;
	ld.shared.u32 	%r365, [%r82+4];
	st.shared.u32 	[%r8+4], %r365;
	st.shared.u32 	[%r82], %r477;
	st.shared.u32 	[%r82+4], %r364;
$L__BB3_59:
	setp.le.u32 	%p48, %r53, %r1;
	bar.sync 	0;
	@%p48 bra 	$L__BB3_64;
	setp.eq.s32 	%p49, %r80, 0;
	@%p49 bra 	$L__BB3_62;
	ld.shared.u32 	%r479, [%r8];
	ld.shared.u32 	%r478, [%r54];
	setp.lt.u32 	%p50, %r479, %r478;
	@%p50 bra 	$L__BB3_63;
	bra.uni 	$L__BB3_64;
$L__BB3_62:
	ld.shared.u32 	%r479, [%r8];
	ld.shared.u32 	%r478, [%r54];
	setp.le.u32 	%p51, %r479, %r478;
	@%p51 bra 	$L__BB3_64;
$L__BB3_63:
	ld.shared.u32 	%r366, [%r8+4];
	st.shared.u32 	[%r8], %r478;
	ld.shared.u32 	%r367, [%r54+4];
	st.shared.u32 	[%r8+4], %r367;
	st.shared.u32 	[%r54], %r479;
	st.shared.u32 	[%r54+4], %r366;
$L__BB3_64:
	setp.le.u32 	%p52, %r31, %r1;
	bar.sync 	0;
	@%p52 bra 	$L__BB3_69;
	setp.eq.s32 	%p53, %r80, 0;
	@%p53 bra 	$L__BB3_67;
	ld.shared.u32 	%r481, [%r8];
	ld.shared.u32 	%r480, [%r32];
	setp.lt.u32 	%p54, %r481, %r480;
	@%p54 bra 	$L__BB3_68;
	bra.uni 	$L__BB3_69;
$L__BB3_67:
	ld.shared.u32 	%r481, [%r8];
	ld.shared.u32 	%r480, [%r32];
	setp.le.u32 	%p55, %r481, %r480;
	@%p55 bra 	$L__BB3_69;
$L__BB3_68:
	ld.shared.u32 	%r368, [%r8+4];
	st.shared.u32 	[%r8], %r480;
	ld.shared.u32 	%r369, [%r32+4];
	st.shared.u32 	[%r8+4], %r369;
	st.shared.u32 	[%r32], %r481;
	st.shared.u32 	[%r32+4], %r368;
$L__BB3_69:
	setp.le.u32 	%p56, %r15, %r1;
	bar.sync 	0;
	@%p56 bra 	$L__BB3_74;
	setp.eq.s32 	%p57, %r80, 0;
	@%p57 bra 	$L__BB3_72;
	ld.shared.u32 	%r483, [%r8];
	ld.shared.u32 	%r482, [%r16];
	setp.lt.u32 	%p58, %r483, %r482;
	@%p58 bra 	$L__BB3_73;
	bra.uni 	$L__BB3_74;
$L__BB3_72:
	ld.shared.u32 	%r483, [%r8];
	ld.shared.u32 	%r482, [%r16];
	setp.le.u32 	%p59, %r483, %r482;
	@%p59 bra 	$L__BB3_74;
$L__BB3_73:
	ld.shared.u32 	%r370, [%r8+4];
	st.shared.u32 	[%r8], %r482;
	ld.shared.u32 	%r371, [%r16+4];
	st.shared.u32 	[%r8+4], %r371;
	st.shared.u32 	[%r16], %r483;
	st.shared.u32 	[%r16+4], %r370;
$L__BB3_74:
	setp.le.u32 	%p60, %r9, %r1;
	bar.sync 	0;
	@%p60 bra 	$L__BB3_79;
	setp.eq.s32 	%p61, %r80, 0;
	shl.b32 	%r372, %r9, 3;
	add.s32 	%r107, %r323, %r372;
	@%p61 bra 	$L__BB3_77;
	ld.shared.u32 	%r485, [%r8];
	ld.shared.u32 	%r484, [%r107];
	setp.lt.u32 	%p62, %r485, %r484;
	@%p62 bra 	$L__BB3_78;
	bra.uni 	$L__BB3_79;
$L__BB3_77:
	ld.shared.u32 	%r485, [%r8];
	ld.shared.u32 	%r484, [%r107];
	setp.le.u32 	%p63, %r485, %r484;
	@%p63 bra 	$L__BB3_79;
$L__BB3_78:
	ld.shared.u32 	%r374, [%r8+4];
	st.shared.u32 	[%r8], %r484;
	ld.shared.u32 	%r375, [%r107+4];
	st.shared.u32 	[%r8+4], %r375;
	st.shared.u32 	[%r107], %r485;
	st.shared.u32 	[%r107+4], %r374;
$L__BB3_79:
	bar.sync 	0;
	and.b32  	%r114, %r1, 64;
	xor.b32  	%r115, %r1, 32;
	setp.le.u32 	%p64, %r115, %r1;
	xor.b32  	%r377, %r322, 256;
	add.s32 	%r116, %r323, %r377;
	@%p64 bra 	$L__BB3_84;
	setp.eq.s32 	%p65, %r114, 0;
	@%p65 bra 	$L__BB3_82;
	ld.shared.u32 	%r487, [%r8];
	ld.shared.u32 	%r486, [%r116];
	setp.lt.u32 	%p66, %r487, %r486;
	@%p66 bra 	$L__BB3_83;
	bra.uni 	$L__BB3_84;
$L__BB3_82:
	ld.shared.u32 	%r487, [%r8];
	ld.shared.u32 	%r486, [%r116];
	setp.le.u32 	%p67, %r487, %r486;
	@%p67 bra 	$L__BB3_84;
$L__BB3_83:
	ld.shared.u32 	%r379, [%r8+4];
	st.shared.u32 	[%r8], %r486;
	ld.shared.u32 	%r380, [%r116+4];
	st.shared.u32 	[%r8+4], %r380;
	st.shared.u32 	[%r116], %r487;
	st.shared.u32 	[%r116+4], %r379;
$L__BB3_84:
	setp.le.u32 	%p68, %r81, %r1;
	bar.sync 	0;
	@%p68 bra 	$L__BB3_89;
	setp.eq.s32 	%p69, %r114, 0;
	@%p69 bra 	$L__BB3_87;
	ld.shared.u32 	%r489, [%r8];
	ld.shared.u32 	%r488, [%r82];
	setp.lt.u32 	%p70, %r489, %r488;
	@%p70 bra 	$L__BB3_88;
	bra.uni 	$L__BB3_89;
$L__BB3_87:
	ld.shared.u32 	%r489, [%r8];
	ld.shared.u32 	%r488, [%r82];
	setp.le.u32 	%p71, %r489, %r488;
	@%p71 bra 	$L__BB3_89;
$L__BB3_88:
	ld.shared.u32 	%r381, [%r8+4];
	st.shared.u32 	[%r8], %r488;
	ld.shared.u32 	%r382, [%r82+4];
	st.shared.u32 	[%r8+4], %r382;
	st.shared.u32 	[%r82], %r489;
	st.shared.u32 	[%r82+4], %r381;
$L__BB3_89:
	setp.le.u32 	%p72, %r53, %r1;
	bar.sync 	0;
	@%p72 bra 	$L__BB3_94;
	setp.eq.s32 	%p73, %r114, 0;
	@%p73 bra 	$L__BB3_92;
	ld.shared.u32 	%r491, [%r8];
	ld.shared.u32 	%r490, [%r54];
	setp.lt.u32 	%p74, %r491, %r490;
	@%p74 bra 	$L__BB3_93;
	bra.uni 	$L__BB3_94;
$L__BB3_92:
	ld.shared.u32 	%r491, [%r8];
	ld.shared.u32 	%r490, [%r54];
	setp.le.u32 	%p75, %r491, %r490;
	@%p75 bra 	$L__BB3_94;
$L__BB3_93:
	ld.shared.u32 	%r383, [%r8+4];
	st.shared.u32 	[%r8], %r490;
	ld.shared.u32 	%r384, [%r54+4];
	st.shared.u32 	[%r8+4], %r384;
	st.shared.u32 	[%r54], %r491;
	st.shared.u32 	[%r54+4], %r383;
$L__BB3_94:
	setp.le.u32 	%p76, %r31, %r1;
	bar.sync 	0;
	@%p76 bra 	$L__BB3_99;
	setp.eq.s32 	%p77, %r114, 0;
	@%p77 bra 	$L__BB3_97;
	ld.shared.u32 	%r493, [%r8];
	ld.shared.u32 	%r492, [%r32];
	setp.lt.u32 	%p78, %r493, %r492;
	@%p78 bra 	$L__BB3_98;
	bra.uni 	$L__BB3_99;
$L__BB3_97:
	ld.shared.u32 	%r493, [%r8];
	ld.shared.u32 	%r492, [%r32];
	setp.le.u32 	%p79, %r493, %r492;
	@%p79 bra 	$L__BB3_99;
$L__BB3_98:
	ld.shared.u32 	%r385, [%r8+4];
	st.shared.u32 	[%r8], %r492;
	ld.shared.u32 	%r386, [%r32+4];
	st.shared.u32 	[%r8+4], %r386;
	st.shared.u32 	[%r32], %r493;
	st.shared.u32 	[%r32+4], %r385;
$L__BB3_99:
	setp.le.u32 	%p80, %r15, %r1;
	bar.sync 	0;
	@%p80 bra 	$L__BB3_104;
	setp.eq.s32 	%p81, %r114, 0;
	@%p81 bra 	$L__BB3_102;
	ld.shared.u32 	%r495, [%r8];
	ld.shared.u32 	%r494, [%r16];
	setp.lt.u32 	%p82, %r495, %r494;
	@%p82 bra 	$L__BB3_103;
	bra.uni 	$L__BB3_104;
$L__BB3_102:
	ld.shared.u32 	%r495, [%r8];
	ld.shared.u32 	%r494, [%r16];
	setp.le.u32 	%p83, %r495, %r494;
	@%p83 bra 	$L__BB3_104;
$L__BB3_103:
	ld.shared.u32 	%r387, [%r8+4];
	st.shared.u32 	[%r8], %r494;
	ld.shared.u32 	%r388, [%r16+4];
	st.shared.u32 	[%r8+4], %r388;
	st.shared.u32 	[%r16], %r495;
	st.shared.u32 	[%r16+4], %r387;
$L__BB3_104:
	setp.le.u32 	%p84, %r9, %r1;
	bar.sync 	0;
	@%p84 bra 	$L__BB3_109;
	setp.eq.s32 	%p85, %r114, 0;
	shl.b32 	%r389, %r9, 3;
	add.s32 	%r147, %r323, %r389;
	@%p85 bra 	$L__BB3_107;
	ld.shared.u32 	%r497, [%r8];
	ld.shared.u32 	%r496, [%r147];
	setp.lt.u32 	%p86, %r497, %r496;
	@%p86 bra 	$L__BB3_108;
	bra.uni 	$L__BB3_109;
$L__BB3_107:
	ld.shared.u32 	%r497, [%r8];
	ld.shared.u32 	%r496, [%r147];
	setp.le.u32 	%p87, %r497, %r496;
	@%p87 bra 	$L__BB3_109;
$L__BB3_108:
	ld.shared.u32 	%r391, [%r8+4];
	st.shared.u32 	[%r8], %r496;
	ld.shared.u32 	%r392, [%r147+4];
	st.shared.u32 	[%r8+4], %r392;
	st.shared.u32 	[%r147], %r497;
	st.shared.u32 	[%r147+4], %r391;
$L__BB3_109:
	bar.sync 	0;
	and.b32  	%r154, %r1, 128;
	xor.b32  	%r155, %r1, 64;
	setp.le.u32 	%p88, %r155, %r1;
	xor.b32  	%r394, %r322, 512;
	add.s32 	%r156, %r323, %r394;
	@%p88 bra 	$L__BB3_114;
	setp.eq.s32 	%p89, %r154, 0;
	@%p89 bra 	$L__BB3_112;
	ld.shared.u32 	%r499, [%r8];
	ld.shared.u32 	%r498, [%r156];
	setp.lt.u32 	%p90, %r499, %r498;
	@%p90 bra 	$L__BB3_113;
	bra.uni 	$L__BB3_114;
$L__BB3_112:
	ld.shared.u32 	%r499, [%r8];
	ld.shared.u32 	%r498, [%r156];
	setp.le.u32 	%p91, %r499, %r498;
	@%p91 bra 	$L__BB3_114;
$L__BB3_113:
	ld.shared.u32 	%r396, [%r8+4];
	st.shared.u32 	[%r8], %r498;
	ld.shared.u32 	%r397, [%r156+4];
	st.shared.u32 	[%r8+4], %r397;
	st.shared.u32 	[%r156], %r499;
	st.shared.u32 	[%r156+4], %r396;
$L__BB3_114:
	setp.le.u32 	%p92, %r115, %r1;
	bar.sync 	0;
	@%p92 bra 	$L__BB3_119;
	setp.eq.s32 	%p93, %r154, 0;
	@%p93 bra 	$L__BB3_117;
	ld.shared.u32 	%r501, [%r8];
	ld.shared.u32 	%r500, [%r116];
	setp.lt.u32 	%p94, %r501, %r500;
	@%p94 bra 	$L__BB3_118;
	bra.uni 	$L__BB3_119;
$L__BB3_117:
	ld.shared.u32 	%r501, [%r8];
	ld.shared.u32 	%r500, [%r116];
	setp.le.u32 	%p95, %r501, %r500;
	@%p95 bra 	$L__BB3_119;
$L__BB3_118:
	ld.shared.u32 	%r398, [%r8+4];
	st.shared.u32 	[%r8], %r500;
	ld.shared.u32 	%r399, [%r116+4];
	st.shared.u32 	[%r8+4], %r399;
	st.shared.u32 	[%r116], %r501;
	st.shared.u32 	[%r116+4], %r398;
$L__BB3_119:
	setp.le.u32 	%p96, %r81, %r1;
	bar.sync 	0;
	@%p96 bra 	$L__BB3_124;
	setp.eq.s32 	%p97, %r154, 0;
	@%p97 bra 	$L__BB3_122;
	ld.shared.u32 	%r503, [%r8];
	ld.shared.u32 	%r502, [%r82];
	setp.lt.u32 	%p98, %r503, %r502;
	@%p98 bra 	$L__BB3_123;
	bra.uni 	$L__BB3_124;
$L__BB3_122:
	ld.shared.u32 	%r503, [%r8];
	ld.shared.u32 	%r502, [%r82];
	setp.le.u32 	%p99, %r503, %r502;
	@%p99 bra 	$L__BB3_124;
$L__BB3_123:
	ld.shared.u32 	%r400, [%r8+4];
	st.shared.u32 	[%r8], %r502;
	ld.shared.u32 	%r401, [%r82+4];
	st.shared.u32 	[%r8+4], %r401;
	st.shared.u32 	[%r82], %r503;
	st.shared.u32 	[%r82+4], %r400;
$L__BB3_124:
	setp.le.u32 	%p100, %r53, %r1;
	bar.sync 	0;
	@%p100 bra 	$L__BB3_129;
	setp.eq.s32 	%p101, %r154, 0;
	@%p101 bra 	$L__BB3_127;
	ld.shared.u32 	%r505, [%r8];
	ld.shared.u32 	%r504, [%r54];
	setp.lt.u32 	%p102, %r505, %r504;
	@%p102 bra 	$L__BB3_128;
	bra.uni 	$L__BB3_129;
$L__BB3_127:
	ld.shared.u32 	%r505, [%r8];
	ld.shared.u32 	%r504, [%r54];
	setp.le.u32 	%p103, %r505, %r504;
	@%p103 bra 	$L__BB3_129;
$L__BB3_128:
	ld.shared.u32 	%r402, [%r8+4];
	st.shared.u32 	[%r8], %r504;
	ld.shared.u32 	%r403, [%r54+4];
	st.shared.u32 	[%r8+4], %r403;
	st.shared.u32 	[%r54], %r505;
	st.shared.u32 	[%r54+4], %r402;
$L__BB3_129:
	setp.le.u32 	%p104, %r31, %r1;
	bar.sync 	0;
	@%p104 bra 	$L__BB3_134;
	setp.eq.s32 	%p105, %r154, 0;
	@%p105 bra 	$L__BB3_132;
	ld.shared.u32 	%r507, [%r8];
	ld.shared.u32 	%r506, [%r32];
	setp.lt.u32 	%p106, %r507, %r506;
	@%p106 bra 	$L__BB3_133;
	bra.uni 	$L__BB3_134;
$L__BB3_132:
	ld.shared.u32 	%r507, [%r8];
	ld.shared.u32 	%r506, [%r32];
	setp.le.u32 	%p107, %r507, %r506;
	@%p107 bra 	$L__BB3_134;
$L__BB3_133:
	ld.shared.u32 	%r404, [%r8+4];
	st.shared.u32 	[%r8], %r506;
	ld.shared.u32 	%r405, [%r32+4];
	st.shared.u32 	[%r8+4], %r405;
	st.shared.u32 	[%r32], %r507;
	st.shared.u32 	[%r32+4], %r404;
$L__BB3_134:
	setp.le.u32 	%p108, %r15, %r1;
	bar.sync 	0;
	@%p108 bra 	$L__BB3_139;
	setp.eq.s32 	%p109, %r154, 0;
	@%p109 bra 	$L__BB3_137;
	ld.shared.u32 	%r509, [%r8];
	ld.shared.u32 	%r508, [%r16];
	setp.lt.u32 	%p110, %r509, %r508;
	@%p110 bra 	$L__BB3_138;
	bra.uni 	$L__BB3_139;
$L__BB3_137:
	ld.shared.u32 	%r509, [%r8];
	ld.shared.u32 	%r508, [%r16];
	setp.le.u32 	%p111, %r509, %r508;
	@%p111 bra 	$L__BB3_139;
$L__BB3_138:
	ld.shared.u32 	%r406, [%r8+4];
	st.shared.u32 	[%r8], %r508;
	ld.shared.u32 	%r407, [%r16+4];
	st.shared.u32 	[%r8+4], %r407;
	st.shared.u32 	[%r16], %r509;
	st.shared.u32 	[%r16+4], %r406;
$L__BB3_139:
	setp.le.u32 	%p112, %r9, %r1;
	bar.sync 	0;
	@%p112 bra 	$L__BB3_144;
	setp.eq.s32 	%p113, %r154, 0;
	shl.b32 	%r408, %r9, 3;
	add.s32 	%r193, %r323, %r408;
	@%p113 bra 	$L__BB3_142;
	ld.shared.u32 	%r511, [%r8];
	ld.shared.u32 	%r510, [%r193];
	setp.lt.u32 	%p114, %r511, %r510;
	@%p114 bra 	$L__BB3_143;
	bra.uni 	$L__BB3_144;
$L__BB3_142:
	ld.shared.u32 	%r511, [%r8];
	ld.shared.u32 	%r510, [%r193];
	setp.le.u32 	%p115, %r511, %r510;
	@%p115 bra 	$L__BB3_144;
$L__BB3_143:
	ld.shared.u32 	%r410, [%r8+4];
	st.shared.u32 	[%r8], %r510;
	ld.shared.u32 	%r411, [%r193+4];
	st.shared.u32 	[%r8+4], %r411;
	st.shared.u32 	[%r193], %r511;
	st.shared.u32 	[%r193+4], %r410;
$L__BB3_144:
	bar.sync 	0;
	and.b32  	%r200, %r1, 256;
	xor.b32  	%r201, %r1, 128;
	setp.le.u32 	%p116, %r201, %r1;
	xor.b32  	%r413, %r322, 1024;
	add.s32 	%r202, %r323, %r413;
	@%p116 bra 	$L__BB3_149;
	setp.eq.s32 	%p117, %r200, 0;
	@%p117 bra 	$L__BB3_147;
	ld.shared.u32 	%r513, [%r8];
	ld.shared.u32 	%r512, [%r202];
	setp.lt.u32 	%p118, %r513, %r512;
	@%p118 bra 	$L__BB3_148;
	bra.uni 	$L__BB3_149;
$L__BB3_147:
	ld.shared.u32 	%r513, [%r8];
	ld.shared.u32 	%r512, [%r202];
	setp.le.u32 	%p119, %r513, %r512;
	@%p119 bra 	$L__BB3_149;
$L__BB3_148:
	ld.shared.u32 	%r415, [%r8+4];
	st.shared.u32 	[%r8], %r512;
	ld.shared.u32 	%r416, [%r202+4];
	st.shared.u32 	[%r8+4], %r416;
	st.shared.u32 	[%r202], %r513;
	st.shared.u32 	[%r202+4], %r415;
$L__BB3_149:
	setp.le.u32 	%p120, %r155, %r1;
	bar.sync 	0;
	@%p120 bra 	$L__BB3_154;
	setp.eq.s32 	%p121, %r200, 0;
	@%p121 bra 	$L__BB3_152;
	ld.shared.u32 	%r515, [%r8];
	ld.shared.u32 	%r514, [%r156];
	setp.lt.u32 	%p122, %r515, %r514;
	@%p122 bra 	$L__BB3_153;
	bra.uni 	$L__BB3_154;
$L__BB3_152:
	ld.shared.u32 	%r515, [%r8];
	ld.shared.u32 	%r514, [%r156];
	setp.le.u32 	%p123, %r515, %r514;
	@%p123 bra 	$L__BB3_154;
$L__BB3_153:
	ld.shared.u32 	%r417, [%r8+4];
	st.shared.u32 	[%r8], %r514;
	ld.shared.u32 	%r418, [%r156+4];
	st.shared.u32 	[%r8+4], %r418;
	st.shared.u32 	[%r156], %r515;
	st.shared.u32 	[%r156+4], %r417;
$L__BB3_154:
	setp.le.u32 	%p124, %r115, %r1;
	bar.sync 	0;
	@%p124 bra 	$L__BB3_159;
	setp.eq.s32 	%p125, %r200, 0;
	@%p125 bra 	$L__BB3_157;
	ld.shared.u32 	%r517, [%r8];
	ld.shared.u32 	%r516, [%r116];
	setp.lt.u32 	%p126, %r517, %r516;
	@%p126 bra 	$L__BB3_158;
	bra.uni 	$L__BB3_159;
$L__BB3_157:
	ld.shared.u32 	%r517, [%r8];
	ld.shared.u32 	%r516, [%r116];
	setp.le.u32 	%p127, %r517, %r516;
	@%p127 bra 	$L__BB3_159;
$L__BB3_158:
	ld.shared.u32 	%r419, [%r8+4];
	st.shared.u32 	[%r8], %r516;
	ld.shared.u32 	%r420, [%r116+4];
	st.shared.u32 	[%r8+4], %r420;
	st.shared.u32 	[%r116], %r517;
	st.shared.u32 	[%r116+4], %r419;
$L__BB3_159:
	setp.le.u32 	%p128, %r81, %r1;
	bar.sync 	0;
	@%p128 bra 	$L__BB3_164;
	setp.eq.s32 	%p129, %r200, 0;
	@%p129 bra 	$L__BB3_162;
	ld.shared.u32 	%r519, [%r8];
	ld.shared.u32 	%r518, [%r82];
	setp.lt.u32 	%p130, %r519, %r518;
	@%p130 bra 	$L__BB3_163;
	bra.uni 	$L__BB3_164;
$L__BB3_162:
	ld.shared.u32 	%r519, [%r8];
	ld.shared.u32 	%r518, [%r82];
	setp.le.u32 	%p131, %r519, %r518;
	@%p131 bra 	$L__BB3_164;
$L__BB3_163:
	ld.shared.u32 	%r421, [%r8+4];
	st.shared.u32 	[%r8], %r518;
	ld.shared.u32 	%r422, [%r82+4];
	st.shared.u32 	[%r8+4], %r422;
	st.shared.u32 	[%r82], %r519;
	st.shared.u32 	[%r82+4], %r421;
$L__BB3_164:
	setp.le.u32 	%p132, %r53, %r1;
	bar.sync 	0;
	@%p132 bra 	$L__BB3_169;
	setp.eq.s32 	%p133, %r200, 0;
	@%p133 bra 	$L__BB3_167;
	ld.shared.u32 	%r521, [%r8];
	ld.shared.u32 	%r520, [%r54];
	setp.lt.u32 	%p134, %r521, %r520;
	@%p134 bra 	$L__BB3_168;
	bra.uni 	$L__BB3_169;
$L__BB3_167:
	ld.shared.u32 	%r521, [%r8];
	ld.shared.u32 	%r520, [%r54];
	setp.le.u32 	%p135, %r521, %r520;
	@%p135 bra 	$L__BB3_169;
$L__BB3_168:
	ld.shared.u32 	%r423, [%r8+4];
	st.shared.u32 	[%r8], %r520;
	ld.shared.u32 	%r424, [%r54+4];
	st.shared.u32 	[%r8+4], %r424;
	st.shared.u32 	[%r54], %r521;
	st.shared.u32 	[%r54+4], %r423;
$L__BB3_169:
	setp.le.u32 	%p136, %r31, %r1;
	bar.sync 	0;
	@%p136 bra 	$L__BB3_174;
	setp.eq.s32 	%p137, %r200, 0;
	@%p137 bra 	$L__BB3_172;
	ld.shared.u32 	%r523, [%r8];
	ld.shared.u32 	%r522, [%r32];
	setp.lt.u32 	%p138, %r523, %r522;
	@%p138 bra 	$L__BB3_173;
	bra.uni 	$L__BB3_174;
$L__BB3_172:
	ld.shared.u32 	%r523, [%r8];
	ld.shared.u32 	%r522, [%r32];
	setp.le.u32 	%p139, %r523, %r522;
	@%p139 bra 	$L__BB3_174;
$L__BB3_173:
	ld.shared.u32 	%r425, [%r8+4];
	st.shared.u32 	[%r8], %r522;
	ld.shared.u32 	%r426, [%r32+4];
	st.shared.u32 	[%r8+4], %r426;
	st.shared.u32 	[%r32], %r523;
	st.shared.u32 	[%r32+4], %r425;
$L__BB3_174:
	setp.le.u32 	%p140, %r15, %r1;
	bar.sync 	0;
	@%p140 bra 	$L__BB3_179;
	setp.eq.s32 	%p141, %r200, 0;
	@%p141 bra 	$L__BB3_177;
	ld.shared.u32 	%r525, [%r8];
	ld.shared.u32 	%r524, [%r16];
	setp.lt.u32 	%p142, %r525, %r524;
	@%p142 bra 	$L__BB3_178;
	bra.uni 	$L__BB3_179;
$L__BB3_177:
	ld.shared.u32 	%r525, [%r8];
	ld.shared.u32 	%r524, [%r16];
	setp.le.u32 	%p143, %r525, %r524;
	@%p143 bra 	$L__BB3_179;
$L__BB3_178:
	ld.shared.u32 	%r427, [%r8+4];
	st.shared.u32 	[%r8], %r524;
	ld.shared.u32 	%r428, [%r16+4];
	st.shared.u32 	[%r8+4], %r428;
	st.shared.u32 	[%r16], %r525;
	st.shared.u32 	[%r16+4], %r427;
$L__BB3_179:
	setp.le.u32 	%p144, %r9, %r1;
	bar.sync 	0;
	@%p144 bra 	$L__BB3_184;
	setp.eq.s32 	%p145, %r200, 0;
	shl.b32 	%r429, %r9, 3;
	add.s32 	%r245, %r323, %r429;
	@%p145 bra 	$L__BB3_182;
	ld.shared.u32 	%r527, [%r8];
	ld.shared.u32 	%r526, [%r245];
	setp.lt.u32 	%p146, %r527, %r526;
	@%p146 bra 	$L__BB3_183;
	bra.uni 	$L__BB3_184;
$L__BB3_182:
	ld.shared.u32 	%r527, [%r8];
	ld.shared.u32 	%r526, [%r245];
	setp.le.u32 	%p147, %r527, %r526;
	@%p147 bra 	$L__BB3_184;
$L__BB3_183:
	ld.shared.u32 	%r431, [%r8+4];
	st.shared.u32 	[%r8], %r526;
	ld.shared.u32 	%r432, [%r245+4];
	st.shared.u32 	[%r8+4], %r432;
	st.shared.u32 	[%r245], %r527;
	st.shared.u32 	[%r245+4], %r431;
$L__BB3_184:
	bar.sync 	0;
	and.b32  	%r252, %r1, 512;
	xor.b32  	%r253, %r1, 256;
	setp.le.u32 	%p148, %r253, %r1;
	@%p148 bra 	$L__BB3_189;
	setp.eq.s32 	%p149, %r252, 0;
	shl.b32 	%r433, %r253, 3;
	add.s32 	%r254, %r323, %r433;
	@%p149 bra 	$L__BB3_187;
	ld.shared.u32 	%r529, [%r8];
	ld.shared.u32 	%r528, [%r254];
	setp.lt.u32 	%p150, %r529, %r528;
	@%p150 bra 	$L__BB3_188;
	bra.uni 	$L__BB3_189;
$L__BB3_187:
	ld.shared.u32 	%r529, [%r8];
	ld.shared.u32 	%r528, [%r254];
	setp.le.u32 	%p151, %r529, %r528;
	@%p151 bra 	$L__BB3_189;
$L__BB3_188:
	ld.shared.u32 	%r435, [%r8+4];
	st.shared.u32 	[%r8], %r528;
	ld.shared.u32 	%r436, [%r254+4];
	st.shared.u32 	[%r8+4], %r436;
	st.shared.u32 	[%r254], %r529;
	st.shared.u32 	[%r254+4], %r435;
$L__BB3_189:
	setp.le.u32 	%p152, %r201, %r1;
	bar.sync 	0;
	@%p152 bra 	$L__BB3_194;
	setp.eq.s32 	%p153, %r252, 0;
	@%p153 bra 	$L__BB3_192;
	ld.shared.u32 	%r531, [%r8];
	ld.shared.u32 	%r530, [%r202];
	setp.lt.u32 	%p154, %r531, %r530;
	@%p154 bra 	$L__BB3_193;
	bra.uni 	$L__BB3_194;
$L__BB3_192:
	ld.shared.u32 	%r531, [%r8];
	ld.shared.u32 	%r530, [%r202];
	setp.le.u32 	%p155, %r531, %r530;
	@%p155 bra 	$L__BB3_194;
$L__BB3_193:
	ld.shared.u32 	%r437, [%r8+4];
	st.shared.u32 	[%r8], %r530;
	ld.shared.u32 	%r438, [%r202+4];
	st.shared.u32 	[%r8+4], %r438;
	st.shared.u32 	[%r202], %r531;
	st.shared.u32 	[%r202+4], %r437;
$L__BB3_194:
	setp.le.u32 	%p156, %r155, %r1;
	bar.sync 	0;
	@%p156 bra 	$L__BB3_199;
	setp.eq.s32 	%p157, %r252, 0;
	@%p157 bra 	$L__BB3_197;
	ld.shared.u32 	%r533, [%r8];
	ld.shared.u32 	%r532, [%r156];
	setp.lt.u32 	%p158, %r533, %r532;
	@%p158 bra 	$L__BB3_198;
	bra.uni 	$L__BB3_199;
$L__BB3_197:
	ld.shared.u32 	%r533, [%r8];
	ld.shared.u32 	%r532, [%r156];
	setp.le.u32 	%p159, %r533, %r532;
	@%p159 bra 	$L__BB3_199;
$L__BB3_198:
	ld.shared.u32 	%r439, [%r8+4];
	st.shared.u32 	[%r8], %r532;
	ld.shared.u32 	%r440, [%r156+4];
	st.shared.u32 	[%r8+4], %r440;
	st.shared.u32 	[%r156], %r533;
	st.shared.u32 	[%r156+4], %r439;
$L__BB3_199:
	setp.le.u32 	%p160, %r115, %r1;
	bar.sync 	0;
	@%p160 bra 	$L__BB3_204;
	setp.eq.s32 	%p161, %r252, 0;
	@%p161 bra 	$L__BB3_202;
	ld.shared.u32 	%r535, [%r8];
	ld.shared.u32 	%r534, [%r116];
	setp.lt.u32 	%p162, %r535, %r534;
	@%p162 bra 	$L__BB3_203;
	bra.uni 	$L__BB3_204;
$L__BB3_202:
	ld.shared.u32 	%r535, [%r8];
	ld.shared.u32 	%r534, [%r116];
	setp.le.u32 	%p163, %r535, %r534;
	@%p163 bra 	$L__BB3_204;
$L__BB3_203:
	ld.shared.u32 	%r441, [%r8+4];
	st.shared.u32 	[%r8], %r534;
	ld.shared.u32 	%r442, [%r116+4];
	st.shared.u32 	[%r8+4], %r442;
	st.shared.u32 	[%r116], %r535;
	st.shared.u32 	[%r116+4], %r441;
$L__BB3_204:
	setp.le.u32 	%p164, %r81, %r1;
	bar.sync 	0;
	@%p164 bra 	$L__BB3_209;
	setp.eq.s32 	%p165, %r252, 0;
	@%p165 bra 	$L__BB3_207;
	ld.shared.u32 	%r537, [%r8];
	ld.shared.u32 	%r536, [%r82];
	setp.lt.u32 	%p166, %r537, %r536;
	@%p166 bra 	$L__BB3_208;
	bra.uni 	$L__BB3_209;
$L__BB3_207:
	ld.shared.u32 	%r537, [%r8];
	ld.shared.u32 	%r536, [%r82];
	setp.le.u32 	%p167, %r537, %r536;
	@%p167 bra 	$L__BB3_209;
$L__BB3_208:
	ld.shared.u32 	%r443, [%r8+4];
	st.shared.u32 	[%r8], %r536;
	ld.shared.u32 	%r444, [%r82+4];
	st.shared.u32 	[%r8+4], %r444;
	st.shared.u32 	[%r82], %r537;
	st.shared.u32 	[%r82+4], %r443;
$L__BB3_209:
	setp.le.u32 	%p168, %r53, %r1;
	bar.sync 	0;
	@%p168 bra 	$L__BB3_214;
	setp.eq.s32 	%p169, %r252, 0;
	@%p169 bra 	$L__BB3_212;
	ld.shared.u32 	%r539, [%r8];
	ld.shared.u32 	%r538, [%r54];
	setp.lt.u32 	%p170, %r539, %r538;
	@%p170 bra 	$L__BB3_213;
	bra.uni 	$L__BB3_214;
$L__BB3_212:
	ld.shared.u32 	%r539, [%r8];
	ld.shared.u32 	%r538, [%r54];
	setp.le.u32 	%p171, %r539, %r538;
	@%p171 bra 	$L__BB3_214;
$L__BB3_213:
	ld.shared.u32 	%r445, [%r8+4];
	st.shared.u32 	[%r8], %r538;
	ld.shared.u32 	%r446, [%r54+4];
	st.shared.u32 	[%r8+4], %r446;
	st.shared.u32 	[%r54], %r539;
	st.shared.u32 	[%r54+4], %r445;
$L__BB3_214:
	setp.le.u32 	%p172, %r31, %r1;
	bar.sync 	0;
	@%p172 bra 	$L__BB3_219;
	setp.eq.s32 	%p173, %r252, 0;
	@%p173 bra 	$L__BB3_217;
	ld.shared.u32 	%r541, [%r8];
	ld.shared.u32 	%r540, [%r32];
	setp.lt.u32 	%p174, %r541, %r540;
	@%p174 bra 	$L__BB3_218;
	bra.uni 	$L__BB3_219;
$L__BB3_217:
	ld.shared.u32 	%r541, [%r8];
	ld.shared.u32 	%r540, [%r32];
	setp.le.u32 	%p175, %r541, %r540;
	@%p175 bra 	$L__BB3_219;
$L__BB3_218:
	ld.shared.u32 	%r447, [%r8+4];
	st.shared.u32 	[%r8], %r540;
	ld.shared.u32 	%r448, [%r32+4];
	st.shared.u32 	[%r8+4], %r448;
	st.shared.u32 	[%r32], %r541;
	st.shared.u32 	[%r32+4], %r447;
$L__BB3_219:
	setp.le.u32 	%p176, %r15, %r1;
	bar.sync 	0;
	@%p176 bra 	$L__BB3_224;
	setp.eq.s32 	%p177, %r252, 0;
	@%p177 bra 	$L__BB3_222;
	ld.shared.u32 	%r543, [%r8];
	ld.shared.u32 	%r542, [%r16];
	setp.lt.u32 	%p178, %r543, %r542;
	@%p178 bra 	$L__BB3_223;
	bra.uni 	$L__BB3_224;
$L__BB3_222:
	ld.shared.u32 	%r543, [%r8];
	ld.shared.u32 	%r542, [%r16];
	setp.le.u32 	%p179, %r543, %r542;
	@%p179 bra 	$L__BB3_224;
$L__BB3_223:
	ld.shared.u32 	%r449, [%r8+4];
	st.shared.u32 	[%r8], %r542;
	ld.shared.u32 	%r450, [%r16+4];
	st.shared.u32 	[%r8+4], %r450;
	st.shared.u32 	[%r16], %r543;
	st.shared.u32 	[%r16+4], %r449;
$L__BB3_224:
	setp.le.u32 	%p180, %r9, %r1;
	bar.sync 	0;
	@%p180 bra 	$L__BB3_229;
	setp.eq.s32 	%p181, %r252, 0;
	shl.b32 	%r451, %r9, 3;
	add.s32 	%r303, %r323, %r451;
	@%p181 bra 	$L__BB3_227;
	ld.shared.u32 	%r545, [%r8];
	ld.shared.u32 	%r544, [%r303];
	setp.lt.u32 	%p182, %r545, %r544;
	@%p182 bra 	$L__BB3_228;
	bra.uni 	$L__BB3_229;
$L__BB3_227:
	ld.shared.u32 	%r545, [%r8];
	ld.shared.u32 	%r544, [%r303];
	setp.le.u32 	%p183, %r545, %r544;
	@%p183 bra 	$L__BB3_229;
$L__BB3_228:
	ld.shared.u32 	%r453, [%r8+4];
	st.shared.u32 	[%r8], %r544;
	ld.shared.u32 	%r454, [%r303+4];
	st.shared.u32 	[%r8+4], %r454;
	st.shared.u32 	[%r303], %r545;
	st.shared.u32 	[%r303+4], %r453;
$L__BB3_229:
	bar.sync 	0;
	ld.shared.u32 	%r455, [%r8+4];
	st.global.u32 	[%rd1], %r455;
$L__BB3_230:
	ret;

}
	// .globl	_Z16initialize_graphiPiS_i
.visible .entry _Z16initialize_graphiPiS_i(
	.param .u32 _Z16initialize_graphiPiS_i_param_0,
	.param .u64 .ptr .align 1 _Z16initialize_graphiPiS_i_param_1,
	.param .u64 .ptr .align 1 _Z16initialize_graphiPiS_i_param_2,
	.param .u32 _Z16initialize_graphiPiS_i_param_3
)
{
	.reg .pred 	%p<3>;
	.reg .b32 	%r<9>;
	.reg .b64 	%rd<10>;

	ld.param.u32 	%r3, [_Z16initialize_graphiPiS_i_param_0];
	ld.param.u64 	%rd2, [_Z16initialize_graphiPiS_i_param_1];
	ld.param.u64 	%rd3, [_Z16initialize_graphiPiS_i_param_2];
	ld.param.u32 	%r2, [_Z16initialize_graphiPiS_i_param_3];
	cvta.to.global.u64 	%rd1, %rd3;
	mov.u32 	%r4, %ctaid.x;
	mov.u32 	%r5, %ntid.x;
	mov.u32 	%r6, %tid.x;
	mad.lo.s32 	%r1, %r4, %r5, %r6;
	setp.ge.s32 	%p1, %r1, %r3;
	@%p1 bra 	$L__BB4_3;
	cvta.to.global.u64 	%rd4, %rd2;
	mul.wide.s32 	%rd5, %r1, 4;
	add.s64 	%rd6, %rd4, %rd5;
	mov.b32 	%r7, -1;
	st.global.u32 	[%rd6], %r7;
	add.s64 	%rd7, %rd1, %rd5;
	st.global.u32 	[%rd7], %r7;
	setp.ne.s32 	%p2, %r1, %r2;
	@%p2 bra 	$L__BB4_3;
	mul.wide.s32 	%rd8, %r2, 4;
	add.s64 	%rd9, %rd1, %rd8;
	mov.b32 	%r8, 0;
	st.global.u32 	[%rd9], %r8;
$L__BB4_3:
	ret;

}
	// .globl	_Z15broadcast_graphiiPiS_S_S_S_S_
.visible .entry _Z15broadcast_graphiiPiS_S_S_S_S_(
	.param .u32 _Z15broadcast_graphiiPiS_S_S_S_S__param_0,
	.param .u32 _Z15broadcast_graphiiPiS_S_S_S_S__param_1,
	.param .u64 .ptr .align 1 _Z15broadcast_graphiiPiS_S_S_S_S__param_2,
	.param .u64 .ptr .align 1 _Z15broadcast_graphiiPiS_S_S_S_S__param_3,
	.param .u64 .ptr .align 1 _Z15broadcast_graphiiPiS_S_S_S_S__param_4,
	.param .u64 .ptr .align 1 _Z15broadcast_graphiiPiS_S_S_S_S__param_5,
	.param .u64 .ptr .align 1 _Z15broadcast_graphiiPiS_S_S_S_S__param_6,
	.param .u64 .ptr .align 1 _Z15broadcast_graphiiPiS_S_S_S_S__param_7
)
{
	.reg .pred 	%p<6>;
	.reg .b32 	%r<24>;
	.reg .b64 	%rd<27>;

	ld.param.u32 	%r12, [_Z15broadcast_graphiiPiS_S_S_S_S__param_0];
	ld.param.u32 	%r13, [_Z15broadcast_graphiiPiS_S_S_S_S__param_1];
	ld.param.u64 	%rd12, [_Z15broadcast_graphiiPiS_S_S_S_S__param_2];
	ld.param.u64 	%rd7, [_Z15broadcast_graphiiPiS_S_S_S_S__param_3];
	ld.param.u64 	%rd8, [_Z15broadcast_graphiiPiS_S_S_S_S__param_4];
	ld.param.u64 	%rd9, [_Z15broadcast_graphiiPiS_S_S_S_S__param_5];
	ld.param.u64 	%rd10, [_Z15broadcast_graphiiPiS_S_S_S_S__param_6];
	ld.param.u64 	%rd11, [_Z15broadcast_graphiiPiS_S_S_S_S__param_7];
	cvta.to.global.u64 	%rd1, %rd12;
	mov.u32 	%r14, %tid.x;
	mov.u32 	%r15, %ctaid.x;
	mov.u32 	%r16, %ntid.x;
	mad.lo.s32 	%r1, %r15, %r16, %r14;
	setp.ge.u32 	%p1, %r1, %r13;
	@%p1 bra 	$L__BB5_7;
	cvta.to.global.u64 	%rd13, %rd11;
	mul.wide.u32 	%rd14, %r1, 4;
	add.s64 	%rd15, %rd13, %rd14;
	ld.global.u32 	%r2, [%rd15];
	mul.wide.u32 	%rd16, %r2, 4;
	add.s64 	%rd17, %rd1, %rd16;
	ld.global.u32 	%r17, [%rd17];
	setp.ne.s32 	%p2, %r17, %r12;
	@%p2 bra 	$L__BB5_7;
	cvta.to.global.u64 	%rd18, %rd7;
	add.s64 	%rd20, %rd18, %rd16;
	ld.global.u32 	%r22, [%rd20];
	add.s32 	%r18, %r2, 1;
	mul.wide.u32 	%rd21, %r18, 4;
	add.s64 	%rd2, %rd18, %rd21;
	ld.global.u32 	%r23, [%rd2];
	setp.ge.s32 	%p3, %r22, %r23;
	@%p3 bra 	$L__BB5_7;
	add.s32 	%r5, %r12, 1;
	cvta.to.global.u64 	%rd3, %rd8;
	cvta.to.global.u64 	%rd4, %rd9;
	cvta.to.global.u64 	%rd5, %rd10;
$L__BB5_4:
	mul.wide.s32 	%rd22, %r22, 4;
	add.s64 	%rd23, %rd3, %rd22;
	ld.global.u32 	%r8, [%rd23];
	mul.wide.s32 	%rd24, %r8, 4;
	add.s64 	%rd6, %rd1, %rd24;
	ld.global.u32 	%r19, [%rd6];
	setp.gt.s32 	%p4, %r19, -1;
	@%p4 bra 	$L__BB5_6;
	st.global.u32 	[%rd6], %r5;
	add.s64 	%rd26, %rd4, %rd24;
	st.global.u32 	[%rd26], %r2;
	mov.b32 	%r20, 0;
	st.global.u32 	[%rd5], %r20;
	ld.global.u32 	%r23, [%rd2];
$L__BB5_6:
	add.s32 	%r22, %r22, 1;
	setp.lt.s32 	%p5, %r22, %r23;
	@%p5 bra 	$L__BB5_4;
$L__BB5_7:
	ret;

}


// ===== COMPILED SASS (sm_100) =====

	.target	sm_100

	.elftype	@"ET_EXEC"


//--------------------- .note.nv.tkinfo           --------------------------
	.section	.note.nv.tkinfo,"",@"SHT_NOTE"
	.sectionflags	@"SHF_NOTE_NV_TKINFO"
	.tkinfo
        /*0018*/ 	.word	0x00000002
        /*0030*/ 	.string	""
        /*0030*/ 	.string	"ptxas"
        /*0030*/ 	.string	"Cuda compilation tools, release 13.0, V13.0.88"
        /*0030*/ 	.string	"Build cuda_13.0.r13.0/compiler.36424714_0"
        /*0030*/ 	.string	"-arch sm_100 -m 64 "



//--------------------- .note.nv.cuinfo           --------------------------
	.section	.note.nv.cuinfo,"",@"SHT_NOTE"
	.sectionflags	@"SHF_NOTE_NV_CUINFO"
        /*0018*/ 	.short	0x0002
        /*001a*/ 	.short	0x0064
        /*001c*/ 	.short	0x0082
	.zero		2


//--------------------- .nv.info                  --------------------------
	.section	.nv.info,"",@"SHT_CUDA_INFO"
	.align	4


	//----- nvinfo : EIATTR_REGCOUNT
	.align		4
        /*0000*/ 	.byte	0x04, 0x2f
        /*0002*/ 	.short	(.L_1 - .L_0)
	.align		4
.L_0:
        /*0004*/ 	.word	index@(_Z11preprocess1iPiPbS_S_i)
        /*0008*/ 	.word	0x0000000e


	//----- nvinfo : EIATTR_FRAME_SIZE
	.align		4
.L_1:
        /*000c*/ 	.byte	0x04, 0x11
        /*000e*/ 	.short	(.L_3 - .L_2)
	.align		4
.L_2:
        /*0010*/ 	.word	index@(_Z11preprocess1iPiPbS_S_i)
        /*0014*/ 	.word	0x00000000


	//----- nvinfo : EIATTR_REGCOUNT
	.align		4
.L_3:
        /*0018*/ 	.byte	0x04, 0x2f
        /*001a*/ 	.short	(.L_5 - .L_4)
	.align		4
.L_4:
        /*001c*/ 	.word	index@(_Z11preprocess2PbiPiS0_iS0_S0_)
        /*0020*/ 	.word	0x0000000c


	//----- nvinfo : EIATTR_FRAME_SIZE
	.align		4
.L_5:
        /*0024*/ 	.byte	0x04, 0x11
        /*0026*/ 	.short	(.L_7 - .L_6)
	.align		4
.L_6:
        /*0028*/ 	.word	index@(_Z11preprocess2PbiPiS0_iS0_S0_)
        /*002c*/ 	.word	0x00000000


	//----- nvinfo : EIATTR_REGCOUNT
	.align		4
.L_7:
        /*0030*/ 	.byte	0x04, 0x2f
        /*0032*/ 	.short	(.L_9 - .L_8)
	.align		4
.L_8:
        /*0034*/ 	.word	index@(_Z13preprocess2_1PiiS_S_)
        /*0038*/ 	.word	0x0000000c


	//----- nvinfo : EIATTR_FRAME_SIZE
	.align		4
.L_9:
        /*003c*/ 	.byte	0x04, 0x11
        /*003e*/ 	.short	(.L_11 - .L_10)
	.align		4
.L_10:
        /*0040*/ 	.word	index@(_Z13preprocess2_1PiiS_S_)
        /*0044*/ 	.word	0x00000000


	//----- nvinfo : EIATTR_REGCOUNT
	.align		4
.L_11:
        /*0048*/ 	.byte	0x04, 0x2f
        /*004a*/ 	.short	(.L_13 - .L_12)
	.align		4
.L_12:
        /*004c*/ 	.word	index@(_Z11preprocess3iiPiS_S_i)
        /*0050*/ 	.word	0x00000017


	//----- nvinfo : EIATTR_FRAME_SIZE
	.align		4
.L_13:
        /*0054*/ 	.byte	0x04, 0x11
        /*0056*/ 	.short	(.L_15 - .L_14)
	.align		4
.L_14:
        /*0058*/ 	.word	index@(_Z11preprocess3iiPiS_S_i)
        /*005c*/ 	.word	0x00000000


	//----- nvinfo : EIATTR_REGCOUNT
	.align		4
.L_15:
        /*0060*/ 	.byte	0x04, 0x2f
        /*0062*/ 	.short	(.L_17 - .L_16)
	.align		4
.L_16:
        /*0064*/ 	.word	index@(_Z16initialize_graphiPiS_i)
        /*0068*/ 	.word	0x0000000c


	//----- nvinfo : EIATTR_FRAME_SIZE
	.align		4
.L_17:
        /*006c*/ 	.byte	0x04, 0x11
        /*006e*/ 	.short	(.L_19 - .L_18)
	.align		4
.L_18:
        /*0070*/ 	.word	index@(_Z16initialize_graphiPiS_i)
        /*0074*/ 	.word	0x00000000


	//----- nvinfo : EIATTR_REGCOUNT
	.align		4
.L_19:
        /*0078*/ 	.byte	0x04, 0x2f
        /*007a*/ 	.short	(.L_21 - .L_20)
	.align		4
.L_20:
        /*007c*/ 	.word	index@(_Z15broadcast_graphiiPiS_S_S_S_S_)
        /*0080*/ 	.word	0x00000016


	//----- nvinfo : EIATTR_FRAME_SIZE
	.align		4
.L_21:
        /*0084*/ 	.byte	0x04, 0x11
        /*0086*/ 	.short	(.L_23 - .L_22)
	.align		4
.L_22:
        /*0088*/ 	.word	index@(_Z15broadcast_graphiiPiS_S_S_S_S_)
        /*008c*/ 	.word	0x00000000


	//----- nvinfo : EIATTR_MIN_STACK_SIZE
	.align		4
.L_23:
        /*0090*/ 	.byte	0x04, 0x12
        /*0092*/ 	.short	(.L_25 - .L_24)
	.align		4
.L_24:
        /*0094*/ 	.word	index@(_Z15broadcast_graphiiPiS_S_S_S_S_)
        /*0098*/ 	.word	0x00000000


	//----- nvinfo : EIATTR_MIN_STACK_SIZE
	.align		4
.L_25:
        /*009c*/ 	.byte	0x04, 0x12
        /*009e*/ 	.short	(.L_27 - .L_26)
	.align		4
.L_26:
        /*00a0*/ 	.word	index@(_Z16initialize_graphiPiS_i)
        /*00a4*/ 	.word	0x00000000


	//----- nvinfo : EIATTR_MIN_STACK_SIZE
	.align		4
.L_27:
        /*00a8*/ 	.byte	0x04, 0x12
        /*00aa*/ 	.short	(.L_29 - .L_28)
	.align		4
.L_28:
        /*00ac*/ 	.word	index@(_Z11preprocess3iiPiS_S_i)
        /*00b0*/ 	.word	0x00000000


	//----- nvinfo : EIATTR_MIN_STACK_SIZE
	.align		4
.L_29:
        /*00b4*/ 	.byte	0x04, 0x12
        /*00b6*/ 	.short	(.L_31 - .L_30)
	.align		4
.L_30:
        /*00b8*/ 	.word	index@(_Z13preprocess2_1PiiS_S_)
        /*00bc*/ 	.word	0x00000000


	//----- nvinfo : EIATTR_MIN_STACK_SIZE
	.align		4
.L_31:
        /*00c0*/ 	.byte	0x04, 0x12
        /*00c2*/ 	.short	(.L_33 - .L_32)
	.align		4
.L_32:
        /*00c4*/ 	.word	index@(_Z11preprocess2PbiPiS0_iS0_S0_)
        /*00c8*/ 	.word	0x00000000


	//----- nvinfo : EIATTR_MIN_STACK_SIZE
	.align		4
.L_33:
        /*00cc*/ 	.byte	0x04, 0x12
        /*00ce*/ 	.short	(.L_35 - .L_34)
	.align		4
.L_34:
        /*00d0*/ 	.word	index@(_Z11preprocess1iPiPbS_S_i)
        /*00d4*/ 	.word	0x00000000
.L_35:


//--------------------- .nv.compat                --------------------------
	.section	.nv.compat,"",@"SHT_CUDA_COMPAT_INFO"
	.align	4
        /*0000*/ 	.byte	0x02, 0x09, 0x00, 0x00, 0x02, 0x02, 0x01, 0x00, 0x02, 0x05, 0x05, 0x00, 0x03, 0x07, 0x01, 0x01
        /*0010*/ 	.byte	0x02, 0x03, 0x00, 0x00, 0x02, 0x06, 0x01, 0x00, 0x04, 0x0b, 0x08, 0x00, 0x09, 0x00, 0x00, 0x00
        /*0020*/ 	.byte	0x00, 0x00, 0x00, 0x00


//--------------------- .nv.info._Z15broadcast_graphiiPiS_S_S_S_S_ --------------------------
	.section	.nv.info._Z15broadcast_graphiiPiS_S_S_S_S_,"",@"SHT_CUDA_INFO"
	.sectionflags	@""
	.align	4


	//----- nvinfo : EIATTR_CUDA_API_VERSION
	.align		4
        /*0000*/ 	.byte	0x04, 0x37
        /*0002*/ 	.short	(.L_37 - .L_36)
.L_36:
        /*0004*/ 	.word	0x00000082


	//----- nvinfo : EIATTR_KPARAM_INFO
	.align		4
.L_37:
        /*0008*/ 	.byte	0x04, 0x17
        /*000a*/ 	.short	(.L_39 - .L_38)
.L_38:
        /*000c*/ 	.word	0x00000000
        /*0010*/ 	.short	0x0007
        /*0012*/ 	.short	0x0030
        /*0014*/ 	.byte	0x00, 0xf5, 0x21, 0x00


	//----- nvinfo : EIATTR_KPARAM_INFO
	.align		4
.L_39:
        /*0018*/ 	.byte	0x04, 0x17
        /*001a*/ 	.short	(.L_41 - .L_40)
.L_40:
        /*001c*/ 	.word	0x00000000
        /*0020*/ 	.short	0x0006
        /*0022*/ 	.short	0x0028
        /*0024*/ 	.byte	0x00, 0xf5, 0x21, 0x00


	//----- nvinfo : EIATTR_KPARAM_INFO
	.align		4
.L_41:
        /*0028*/ 	.byte	0x04, 0x17
        /*002a*/ 	.short	(.L_43 - .L_42)
.L_42:
        /*002c*/ 	.word	0x00000000
        /*0030*/ 	.short	0x0005
        /*0032*/ 	.short	0x0020
        /*0034*/ 	.byte	0x00, 0xf5, 0x21, 0x00


	//----- nvinfo : EIATTR_KPARAM_INFO
	.align		4
.L_43:
        /*0038*/ 	.byte	0x04, 0x17
        /*003a*/ 	.short	(.L_45 - .L_44)
.L_44:
        /*003c*/ 	.word	0x00000000
        /*0040*/ 	.short	0x0004
        /*0042*/ 	.short	0x0018
        /*0044*/ 	.byte	0x00, 0xf5, 0x21, 0x00


	//----- nvinfo : EIATTR_KPARAM_INFO
	.align		4
.L_45:
        /*0048*/ 	.byte	0x04, 0x17
        /*004a*/ 	.short	(.L_47 - .L_46)
.L_46:
        /*004c*/ 	.word	0x00000000
        /*0050*/ 	.short	0x0003
        /*0052*/ 	.short	0x0010
        /*0054*/ 	.byte	0x00, 0xf5, 0x21, 0x00


	//----- nvinfo : EIATTR_KPARAM_INFO
	.align		4
.L_47:
        /*0058*/ 	.byte	0x04, 0x17
        /*005a*/ 	.short	(.L_49 - .L_48)
.L_48:
        /*005c*/ 	.word	0x00000000
        /*0060*/ 	.short	0x0002
        /*0062*/ 	.short	0x0008
        /*0064*/ 	.byte	0x00, 0xf5, 0x21, 0x00


	//----- nvinfo : EIATTR_KPARAM_INFO
	.align		4
.L_49:
        /*0068*/ 	.byte	0x04, 0x17
        /*006a*/ 	.short	(.L_51 - .L_50)
.L_50:
        /*006c*/ 	.word	0x00000000
        /*0070*/ 	.short	0x0001
        /*0072*/ 	.short	0x0004
        /*0074*/ 	.byte	0x00, 0xf0, 0x11, 0x00


	//----- nvinfo : EIATTR_KPARAM_INFO
	.align		4
.L_51:
        /*0078*/ 	.byte	0x04, 0x17
        /*007a*/ 	.short	(.L_53 - .L_52)
.L_52:
        /*007c*/ 	.word	0x00000000
        /*0080*/ 	.short	0x0000
        /*0082*/ 	.short	0x0000
        /*0084*/ 	.byte	0x00, 0xf0, 0x11, 0x00


	//----- nvinfo : EIATTR_SPARSE_MMA_MASK
	.align		4
.L_53:
        /*0088*/ 	.byte	0x03, 0x50
        /*008a*/ 	.short	0x0000


	//----- nvinfo : EIATTR_MAXREG_COUNT
	.align		4
        /*008c*/ 	.byte	0x03, 0x1b
        /*008e*/ 	.short	0x00ff


	//----- nvinfo : EIATTR_MERCURY_ISA_VERSION
	.align		4
        /*0090*/ 	.byte	0x03, 0x5f
        /*0092*/ 	.short	0x0101


	//----- nvinfo : EIATTR_VRC_CTA_INIT_COUNT
	.align		4
        /*0094*/ 	.byte	0x02, 0x4a
	.zero		1
	.zero		1


	//----- nvinfo : EIATTR_EXIT_INSTR_OFFSETS
	.align		4
        /*0098*/ 	.byte	0x04, 0x1c
        /*009a*/ 	.short	(.L_55 - .L_54)


	//   ....[0]....
.L_54:
        /*009c*/ 	.word	0x00000070


	//   ....[1]....
        /*00a0*/ 	.word	0x00000110


	//   ....[2]....
        /*00a4*/ 	.word	0x00000190


	//   ....[3]....
        /*00a8*/ 	.word	0x00000310


	//----- nvinfo : EIATTR_CRS_STACK_SIZE
	.align		4
.L_55:
        /*00ac*/ 	.byte	0x04, 0x1e
        /*00ae*/ 	.short	(.L_57 - .L_56)
.L_56:
        /*00b0*/ 	.word	0x00000000


	//----- nvinfo : EIATTR_CBANK_PARAM_SIZE
	.align		4
.L_57:
        /*00b4*/ 	.byte	0x03, 0x19
        /*00b6*/ 	.short	0x0038


	//----- nvinfo : EIATTR_PARAM_CBANK
	.align		4
        /*00b8*/ 	.byte	0x04, 0x0a
        /*00ba*/ 	.short	(.L_59 - .L_58)
	.align		4
.L_58:
        /*00bc*/ 	.word	index@(.nv.constant0._Z15broadcast_graphiiPiS_S_S_S_S_)
        /*00c0*/ 	.short	0x0380
        /*00c2*/ 	.short	0x0038


	//----- nvinfo : EIATTR_SW_WAR
	.align		4
.L_59:
        /*00c4*/ 	.byte	0x04, 0x36
        /*00c6*/ 	.short	(.L_61 - .L_60)
.L_60:
        /*00c8*/ 	.word	0x00000008
.L_61:


//--------------------- .nv.info._Z16initialize_graphiPiS_i --------------------------
	.section	.nv.info._Z16initialize_graphiPiS_i,"",@"SHT_CUDA_INFO"
	.sectionflags	@""
	.align	4


	//----- nvinfo : EIATTR_CUDA_API_VERSION
	.align		4
        /*0000*/ 	.byte	0x04, 0x37
        /*0002*/ 	.short	(.L_63 - .L_62)
.L_62:
        /*0004*/ 	.word	0x00000082


	//----- nvinfo : EIATTR_KPARAM_INFO
	.align		4
.L_63:
        /*0008*/ 	.byte	0x04, 0x17
        /*000a*/ 	.short	(.L_65 - .L_64)
.L_64:
        /*000c*/ 	.word	0x00000000
        /*0010*/ 	.short	0x0003
        /*0012*/ 	.short	0x0018
        /*0014*/ 	.byte	0x00, 0xf0, 0x11, 0x00


	//----- nvinfo : EIATTR_KPARAM_INFO
	.align		4
.L_65:
        /*0018*/ 	.byte	0x04, 0x17
        /*001a*/ 	.short	(.L_67 - .L_66)
.L_66:
        /*001c*/ 	.word	0x00000000
        /*0020*/ 	.short	0x0002
        /*0022*/ 	.short	0x0010
        /*0024*/ 	.byte	0x00, 0xf5, 0x21, 0x00


	//----- nvinfo : EIATTR_KPARAM_INFO
	.align		4
.L_67:
        /*0028*/ 	.byte	0x04, 0x17
        /*002a*/ 	.short	(.L_69 - .L_68)
.L_68:
        /*002c*/ 	.word	0x00000000
        /*0030*/ 	.short	0x0001
        /*0032*/ 	.short	0x0008
        /*0034*/ 	.byte	0x00, 0xf5, 0x21, 0x00


	//----- nvinfo : EIATTR_KPARAM_INFO
	.align		4
.L_69:
        /*0038*/ 	.byte	0x04, 0x17
        /*003a*/ 	.short	(.L_71 - .L_70)
.L_70:
        /*003c*/ 	.word	0x00000000
        /*0040*/ 	.short	0x0000
        /*0042*/ 	.short	0x0000
        /*0044*/ 	.byte	0x00, 0xf0, 0x11, 0x00


	//----- nvinfo : EIATTR_SPARSE_MMA_MASK
	.align		4
.L_71:
        /*0048*/ 	.byte	0x03, 0x50
        /*004a*/ 	.short	0x0000


	//----- nvinfo : EIATTR_MAXREG_COUNT
	.align		4
        /*004c*/ 	.byte	0x03, 0x1b
        /*004e*/ 	.short	0x00ff


	//----- nvinfo : EIATTR_MERCURY_ISA_VERSION
	.align		4
        /*0050*/ 	.byte	0x03, 0x5f
        /*0052*/ 	.short	0x0101


	//----- nvinfo : EIATTR_VRC_CTA_INIT_COUNT
	.align		4
        /*0054*/ 	.byte	0x02, 0x4a
	.zero		1
	.zero		1


	//----- nvinfo : EIATTR_EXIT_INSTR_OFFSETS
	.align		4
        /*0058*/ 	.byte	0x04, 0x1c
        /*005a*/ 	.short	(.L_73 - .L_72)


	//   ....[0]....
.L_72:
        /*005c*/ 	.word	0x00000070


	//   ....[1]....
        /*0060*/ 	.word	0x00000120


	//   ....[2]....
        /*0064*/ 	.word	0x00000150


	//----- nvinfo : EIATTR_CBANK_PARAM_SIZE
	.align		4
.L_73:
        /*0068*/ 	.byte	0x03, 0x19
        /*006a*/ 	.short	0x001c


	//----- nvinfo : EIATTR_PARAM_CBANK
	.align		4
        /*006c*/ 	.byte	0x04, 0x0a
        /*006e*/ 	.short	(.L_75 - .L_74)
	.align		4
.L_74:
        /*0070*/ 	.word	index@(.nv.constant0._Z16initialize_graphiPiS_i)
        /*0074*/ 	.short	0x0380
        /*0076*/ 	.short	0x001c


	//----- nvinfo : EIATTR_SW_WAR
	.align		4
.L_75:
        /*0078*/ 	.byte	0x04, 0x36
        /*007a*/ 	.short	(.L_77 - .L_76)
.L_76:
        /*007c*/ 	.word	0x00000008
.L_77:


//--------------------- .nv.info._Z11preprocess3iiPiS_S_i --------------------------
	.section	.nv.info._Z11preprocess3iiPiS_S_i,"",@"SHT_CUDA_INFO"
	.sectionflags	@""
	.align	4


	//----- nvinfo : EIATTR_CUDA_API_VERSION
	.align		4
        /*0000*/ 	.byte	0x04, 0x37
        /*0002*/ 	.short	(.L_79 - .L_78)
.L_78:
        /*0004*/ 	.word	0x00000082


	//----- nvinfo : EIATTR_KPARAM_INFO
	.align		4
.L_79:
        /*0008*/ 	.byte	0x04, 0x17
        /*000a*/ 	.short	(.L_81 - .L_80)
.L_80:
        /*000c*/ 	.word	0x00000000
        /*0010*/ 	.short	0x0005
        /*0012*/ 	.short	0x0020
        /*0014*/ 	.byte	0x00, 0xf0, 0x11, 0x00


	//----- nvinfo : EIATTR_KPARAM_INFO
	.align		4
.L_81:
        /*0018*/ 	.byte	0x04, 0x17
        /*001a*/ 	.short	(.L_83 - .L_82)
.L_82:
        /*001c*/ 	.word	0x00000000
        /*0020*/ 	.short	0x0004
        /*0022*/ 	.short	0x0018
        /*0024*/ 	.byte	0x00, 0xf5, 0x21, 0x00


	//----- nvinfo : EIATTR_KPARAM_INFO
	.align		4
.L_83:
        /*0028*/ 	.byte	0x04, 0x17
        /*002a*/ 	.short	(.L_85 - .L_84)
.L_84:
        /*002c*/ 	.word	0x00000000
        /*0030*/ 	.short	0x0003
        /*0032*/ 	.short	0x0010
        /*0034*/ 	.byte	0x00, 0xf5, 0x21, 0x00


	//----- nvinfo : EIATTR_KPARAM_INFO
	.align		4
.L_85:
        /*0038*/ 	.byte	0x04, 0x17
        /*003a*/ 	.short	(.L_87 - .L_86)
.L_86:
        /*003c*/ 	.word	0x00000000
        /*0040*/ 	.short	0x0002
        /*0042*/ 	.short	0x0008
        /*0044*/ 	.byte	0x00, 0xf5, 0x21, 0x00


	//----- nvinfo : EIATTR_KPARAM_INFO
	.align		4
.L_87:
        /*0048*/ 	.byte	0x04, 0x17
        /*004a*/ 	.short	(.L_89 - .L_88)
.L_88:
        /*004c*/ 	.word	0x00000000
        /*0050*/ 	.short	0x0001
        /*0052*/ 	.short	0x0004
        /*0054*/ 	.byte	0x00, 0xf0, 0x11, 0x00


	//----- nvinfo : EIATTR_KPARAM_INFO
	.align		4
.L_89:
        /*0058*/ 	.byte	0x04, 0x17
        /*005a*/ 	.short	(.L_91 - .L_90)
.L_90:
        /*005c*/ 	.word	0x00000000
        /*0060*/ 	.short	0x0000
        /*0062*/ 	.short	0x0000
        /*0064*/ 	.byte	0x00, 0xf0, 0x11, 0x00


	//----- nvinfo : EIATTR_SPARSE_MMA_MASK
	.align		4
.L_91:
        /*0068*/ 	.byte	0x03, 0x50
        /*006a*/ 	.short	0x0000


	//----- nvinfo : EIATTR_MAXREG_COUNT
	.align		4
        /*006c*/ 	.byte	0x03, 0x1b
        /*006e*/ 	.short	0x00ff


	//----- nvinfo : EIATTR_NUM_BARRIERS
	.align		4
        /*0070*/ 	.byte	0x02, 0x4c
        /*0072*/ 	.byte	0x01
	.zero		1


	//----- nvinfo : EIATTR_MERCURY_ISA_VERSION
	.align		4
        /*0074*/ 	.byte	0x03, 0x5f
        /*0076*/ 	.short	0x0101


	//----- nvinfo : EIATTR_VRC_CTA_INIT_COUNT
	.align		4
        /*0078*/ 	.byte	0x02, 0x4a
	.zero		1
	.zero		1


	//----- nvinfo : EIATTR_EXIT_INSTR_OFFSETS
	.align		4
        /*007c*/ 	.byte	0x04, 0x1c
        /*007e*/ 	.short	(.L_93 - .L_92)


	//   ....[0]....
.L_92:
        /*0080*/ 	.word	0x00000080


	//   ....[1]....
        /*0084*/ 	.word	0x000001c0


	//   ....[2]....
        /*0088*/ 	.word	0x00004bd0


	//----- nvinfo : EIATTR_CRS_STACK_SIZE
	.align		4
.L_93:
        /*008c*/ 	.byte	0x04, 0x1e
        /*008e*/ 	.short	(.L_95 - .L_94)
.L_94:
        /*0090*/ 	.word	0x00000000


	//----- nvinfo : EIATTR_CBANK_PARAM_SIZE
	.align		4
.L_95:
        /*0094*/ 	.byte	0x03, 0x19
        /*0096*/ 	.short	0x0024


	//----- nvinfo : EIATTR_PARAM_CBANK
	.align		4
        /*0098*/ 	.byte	0x04, 0x0a
        /*009a*/ 	.short	(.L_97 - .L_96)
	.align		4
.L_96:
        /*009c*/ 	.word	index@(.nv.constant0._Z11preprocess3iiPiS_S_i)
        /*00a0*/ 	.short	0x0380
        /*00a2*/ 	.short	0x0024


	//----- nvinfo : EIATTR_SW_WAR
	.align		4
.L_97:
        /*00a4*/ 	.byte	0x04, 0x36
        /*00a6*/ 	.short	(.L_99 - .L_98)
.L_98:
        /*00a8*/ 	.word	0x00000008
.L_99:


//--------------------- .nv.info._Z13preprocess2_1PiiS_S_ --------------------------
	.section	.nv.info._Z13preprocess2_1PiiS_S_,"",@"SHT_CUDA_INFO"
	.sectionflags	@""
	.align	4


	//----- nvinfo : EIATTR_CUDA_API_VERSION
	.align		4
        /*0000*/ 	.byte	0x04, 0x37
        /*0002*/ 	.short	(.L_101 - .L_100)
.L_100:
        /*0004*/ 	.word	0x00000082


	//----- nvinfo : EIATTR_KPARAM_INFO
	.align		4
.L_101:
        /*0008*/ 	.byte	0x04, 0x17
        /*000a*/ 	.short	(.L_103 - .L_102)
.L_102:
        /*000c*/ 	.word	0x00000000
        /*0010*/ 	.short	0x0003
        /*0012*/ 	.short	0x0018
        /*0014*/ 	.byte	0x00, 0xf5, 0x21, 0x00


	//----- nvinfo : EIATTR_KPARAM_INFO
	.align		4
.L_103:
        /*0018*/ 	.byte	0x04, 0x17
        /*001a*/ 	.short	(.L_105 - .L_104)
.L_104:
        /*001c*/ 	.word	0x00000000
        /*0020*/ 	.short	0x0002
        /*0022*/ 	.short	0x0010
        /*0024*/ 	.byte	0x00, 0xf5, 0x21, 0x00


	//----- nvinfo : EIATTR_KPARAM_INFO
	.align		4
.L_105:
        /*0028*/ 	.byte	0x04, 0x17
        /*002a*/ 	.short	(.L_107 - .L_106)
.L_106:
        /*002c*/ 	.word	0x00000000
        /*0030*/ 	.short	0x0001
        /*0032*/ 	.short	0x0008
        /*0034*/ 	.byte	0x00, 0xf0, 0x11, 0x00


	//----- nvinfo : EIATTR_KPARAM_INFO
	.align		4
.L_107:
        /*0038*/ 	.byte	0x04, 0x17
        /*003a*/ 	.short	(.L_109 - .L_108)
.L_108:
        /*003c*/ 	.word	0x00000000
        /*0040*/ 	.short	0x0000
        /*0042*/ 	.short	0x0000
        /*0044*/ 	.byte	0x00, 0xf5, 0x21, 0x00


	//----- nvinfo : EIATTR_SPARSE_MMA_MASK
	.align		4
.L_109:
        /*0048*/ 	.byte	0x03, 0x50
        /*004a*/ 	.short	0x0000


	//----- nvinfo : EIATTR_MAXREG_COUNT
	.align		4
        /*004c*/ 	.byte	0x03, 0x1b
        /*004e*/ 	.short	0x00ff


	//----- nvinfo : EIATTR_MERCURY_ISA_VERSION
	.align		4
        /*0050*/ 	.byte	0x03, 0x5f
        /*0052*/ 	.short	0x0101


	//----- nvinfo : EIATTR_VRC_CTA_INIT_COUNT
	.align		4
        /*0054*/ 	.byte	0x02, 0x4a
	.zero		1
	.zero		1


	//----- nvinfo : EIATTR_EXIT_INSTR_OFFSETS
	.align		4
        /*0058*/ 	.byte	0x04, 0x1c
        /*005a*/ 	.short	(.L_111 - .L_110)


	//   ....[0]....
.L_110:
        /*005c*/ 	.word	0x00000070


	//   ....[1]....
        /*0060*/ 	.word	0x00000140


	//----- nvinfo : EIATTR_CBANK_PARAM_SIZE
	.align		4
.L_111:
        /*0064*/ 	.byte	0x03, 0x19
        /*0066*/ 	.short	0x0020


	//----- nvinfo : EIATTR_PARAM_CBANK
	.align		4
        /*0068*/ 	.byte	0x04, 0x0a
        /*006a*/ 	.short	(.L_113 - .L_112)
	.align		4
.L_112:
        /*006c*/ 	.word	index@(.nv.constant0._Z13preprocess2_1PiiS_S_)
        /*0070*/ 	.short	0x0380
        /*0072*/ 	.short	0x0020


	//----- nvinfo : EIATTR_SW_WAR
	.align		4
.L_113:
        /*0074*/ 	.byte	0x04, 0x36
        /*0076*/ 	.short	(.L_115 - .L_114)
.L_114:
        /*0078*/ 	.word	0x00000008
.L_115:


//--------------------- .nv.info._Z11preprocess2PbiPiS0_iS0_S0_ --------------------------
	.section	.nv.info._Z11preprocess2PbiPiS0_iS0_S0_,"",@"SHT_CUDA_INFO"
	.sectionflags	@""
	.align	4


	//----- nvinfo : EIATTR_CUDA_API_VERSION
	.align		4
        /*0000*/ 	.byte	0x04, 0x37
        /*0002*/ 	.short	(.L_117 - .L_116)
.L_116:
        /*0004*/ 	.word	0x00000082


	//----- nvinfo : EIATTR_KPARAM_INFO
	.align		4
.L_117:
        /*0008*/ 	.byte	0x04, 0x17
        /*000a*/ 	.short	(.L_119 - .L_118)
.L_118:
        /*000c*/ 	.word	0x00000000
        /*0010*/ 	.short	0x0006
        /*0012*/ 	.short	0x0030
        /*0014*/ 	.byte	0x00, 0xf5, 0x21, 0x00


	//----- nvinfo : EIATTR_KPARAM_INFO
	.align		4
.L_119:
        /*0018*/ 	.byte	0x04, 0x17
        /*001a*/ 	.short	(.L_121 - .L_120)
.L_120:
        /*001c*/ 	.word	0x00000000
        /*0020*/ 	.short	0x0005
        /*0022*/ 	.short	0x0028
        /*0024*/ 	.byte	0x00, 0xf5, 0x21, 0x00


	//----- nvinfo : EIATTR_KPARAM_INFO
	.align		4
.L_121:
        /*0028*/ 	.byte	0x04, 0x17
        /*002a*/ 	.short	(.L_123 - .L_122)
.L_122:
        /*002c*/ 	.word	0x00000000
        /*0030*/ 	.short	0x0004
        /*0032*/ 	.short	0x0020
        /*0034*/ 	.byte	0x00, 0xf0, 0x11, 0x00


	//----- nvinfo : EIATTR_KPARAM_INFO
	.align		4
.L_123:
        /*0038*/ 	.byte	0x04, 0x17
        /*003a*/ 	.short	(.L_125 - .L_124)
.L_124:
        /*003c*/ 	.word	0x00000000
        /*0040*/ 	.short	0x0003
        /*0042*/ 	.short	0x0018
        /*0044*/ 	.byte	0x00, 0xf5, 0x21, 0x00


	//----- nvinfo : EIATTR_KPARAM_INFO
	.align		4
.L_125:
        /*0048*/ 	.byte	0x04, 0x17
        /*004a*/ 	.short	(.L_127 - .L_126)
.L_126:
        /*004c*/ 	.word	0x00000000
        /*0050*/ 	.short	0x0002
        /*0052*/ 	.short	0x0010
        /*0054*/ 	.byte	0x00, 0xf5, 0x21, 0x00


	//----- nvinfo : EIATTR_KPARAM_INFO
	.align		4
.L_127:
        /*0058*/ 	.byte	0x04, 0x17
        /*005a*/ 	.short	(.L_129 - .L_128)
.L_128:
        /*005c*/ 	.word	0x00000000
        /*0060*/ 	.short	0x0001
        /*0062*/ 	.short	0x0008
        /*0064*/ 	.byte	0x00, 0xf0, 0x11, 0x00


	//----- nvinfo : EIATTR_KPARAM_INFO
	.align		4
.L_129:
        /*0068*/ 	.byte	0x04, 0x17
        /*006a*/ 	.short	(.L_131 - .L_130)
.L_130:
        /*006c*/ 	.word	0x00000000
        /*0070*/ 	.short	0x0000
        /*0072*/ 	.short	0x0000
        /*0074*/ 	.byte	0x00, 0xf5, 0x21, 0x00


	//----- nvinfo : EIATTR_SPARSE_MMA_MASK
	.align		4
.L_131:
        /*0078*/ 	.byte	0x03, 0x50
        /*007a*/ 	.short	0x0000


	//----- nvinfo : EIATTR_MAXREG_COUNT
	.align		4
        /*007c*/ 	.byte	0x03, 0x1b
        /*007e*/ 	.short	0x00ff


	//----- nvinfo : EIATTR_MERCURY_ISA_VERSION
	.align		4
        /*0080*/ 	.byte	0x03, 0x5f
        /*0082*/ 	.short	0x0101


	//----- nvinfo : EIATTR_INT_WARP_WIDE_INSTR_OFFSETS
	.align		4
        /*0084*/ 	.byte	0x04, 0x31
        /*0086*/ 	.short	(.L_133 - .L_132)


	//   ....[0]....
.L_132:
        /*0088*/ 	.word	0x00000130


	//   ....[1]....
        /*008c*/ 	.word	0x000001d0


	//   ....[2]....
        /*0090*/ 	.word	0x00000250


	//   ....[3]....
        /*0094*/ 	.word	0x000002f0


	//----- nvinfo : EIATTR_VRC_CTA_INIT_COUNT
	.align		4
.L_133:
        /*0098*/ 	.byte	0x02, 0x4a
	.zero		1
	.zero		1


	//----- nvinfo : EIATTR_EXIT_INSTR_OFFSETS
	.align		4
        /*009c*/ 	.byte	0x04, 0x1c
        /*009e*/ 	.short	(.L_135 - .L_134)


	//   ....[0]....
.L_134:
        /*00a0*/ 	.word	0x00000070


	//   ....[1]....
        /*00a4*/ 	.word	0x00000110


	//   ....[2]....
        /*00a8*/ 	.word	0x00000210


	//   ....[3]....
        /*00ac*/ 	.word	0x00000230


	//   ....[4]....
        /*00b0*/ 	.word	0x00000330


	//----- nvinfo : EIATTR_CRS_STACK_SIZE
	.align		4
.L_135:
        /*00b4*/ 	.byte	0x04, 0x1e
        /*00b6*/ 	.short	(.L_137 - .L_136)
.L_136:
        /*00b8*/ 	.word	0x00000000


	//----- nvinfo : EIATTR_CBANK_PARAM_SIZE
	.align		4
.L_137:
        /*00bc*/ 	.byte	0x03, 0x19
        /*00be*/ 	.short	0x0038


	//----- nvinfo : EIATTR_PARAM_CBANK
	.align		4
        /*00c0*/ 	.byte	0x04, 0x0a
        /*00c2*/ 	.short	(.L_139 - .L_138)
	.align		4
.L_138:
        /*00c4*/ 	.word	index@(.nv.constant0._Z11preprocess2PbiPiS0_iS0_S0_)
        /*00c8*/ 	.short	0x0380
        /*00ca*/ 	.short	0x0038


	//----- nvinfo : EIATTR_SW_WAR
	.align		4
.L_139:
        /*00cc*/ 	.byte	0x04, 0x36
        /*00ce*/ 	.short	(.L_141 - .L_140)
.L_140:
        /*00d0*/ 	.word	0x00000008
.L_141:


//--------------------- .nv.info._Z11preprocess1iPiPbS_S_i --------------------------
	.section	.nv.info._Z11preprocess1iPiPbS_S_i,"",@"SHT_CUDA_INFO"
	.sectionflags	@""
	.align	4


	//----- nvinfo : EIATTR_CUDA_API_VERSION
	.align		4
        /*0000*/ 	.byte	0x04, 0x37
        /*0002*/ 	.short	(.L_143 - .L_142)
.L_142:
        /*0004*/ 	.word	0x00000082


	//----- nvinfo : EIATTR_KPARAM_INFO
	.align		4
.L_143:
        /*0008*/ 	.byte	0x04, 0x17
        /*000a*/ 	.short	(.L_145 - .L_144)
.L_144:
        /*000c*/ 	.word	0x00000000
        /*0010*/ 	.short	0x0005
        /*0012*/ 	.short	0x0028
        /*0014*/ 	.byte	0x00, 0xf0, 0x11, 0x00


	//----- nvinfo : EIATTR_KPARAM_INFO
	.align		4
.L_145:
        /*0018*/ 	.byte	0x04, 0x17
        /*001a*/ 	.short	(.L_147 - .L_146)
.L_146:
        /*001c*/ 	.word	0x00000000
        /*0020*/ 	.short	0x0004
        /*0022*/ 	.short	0x0020
        /*0024*/ 	.byte	0x00, 0xf5, 0x21, 0x00


	//----- nvinfo : EIATTR_KPARAM_INFO
	.align		4
.L_147:
        /*0028*/ 	.byte	0x04, 0x17
        /*002a*/ 	.short	(.L_149 - .L_148)
.L_148:
        /*002c*/ 	.word	0x00000000
        /*0030*/ 	.short	0x0003
        /*0032*/ 	.short	0x0018
        /*0034*/ 	.byte	0x00, 0xf5, 0x21, 0x00


	//----- nvinfo : EIATTR_KPARAM_INFO
	.align		4
.L_149:
        /*0038*/ 	.byte	0x04, 0x17
        /*003a*/ 	.short	(.L_151 - .L_150)
.L_150:
        /*003c*/ 	.word	0x00000000
        /*0040*/ 	.short	0x0002
        /*0042*/ 	.short	0x0010
        /*0044*/ 	.byte	0x00, 0xf5, 0x21, 0x00


	//----- nvinfo : EIATTR_KPARAM_INFO
	.align		4
.L_151:
        /*0048*/ 	.byte	0x04, 0x17
        /*004a*/ 	.short	(.L_153 - .L_152)
.L_152:
        /*004c*/ 	.word	0x00000000
        /*0050*/ 	.short	0x0001
        /*0052*/ 	.short	0x0008
        /*0054*/ 	.byte	0x00, 0xf5, 0x21, 0x00


	//----- nvinfo : EIATTR_KPARAM_INFO
	.align		4
.L_153:
        /*0058*/ 	.byte	0x04, 0x17
        /*005a*/ 	.short	(.L_155 - .L_154)
.L_154:
        /*005c*/ 	.word	0x00000000
        /*0060*/ 	.short	0x0000
        /*0062*/ 	.short	0x0000
        /*0064*/ 	.byte	0x00, 0xf0, 0x11, 0x00


	//----- nvinfo : EIATTR_SPARSE_MMA_MASK
	.align		4
.L_155:
        /*0068*/ 	.byte	0x03, 0x50
        /*006a*/ 	.short	0x0000


	//----- nvinfo : EIATTR_MAXREG_COUNT
	.align		4
        /*006c*/ 	.byte	0x03, 0x1b
        /*006e*/ 	.short	0x00ff


	//----- nvinfo : EIATTR_MERCURY_ISA_VERSION
	.align		4
        /*0070*/ 	.byte	0x03, 0x5f
        /*0072*/ 	.short	0x0101


	//----- nvinfo : EIATTR_INT_WARP_WIDE_INSTR_OFFSETS
	.align		4
        /*0074*/ 	.byte	0x04, 0x31
        /*0076*/ 	.short	(.L_157 - .L_156)


	//   ....[0]....
.L_156:
        /*0078*/ 	.word	0x00000320


	//----- nvinfo : EIATTR_COOP_GROUP_MASK_REGIDS
	.align		4
.L_157:
        /*007c*/ 	.byte	0x04, 0x29
        /*007e*/ 	.short	(.L_159 - .L_158)


	//   ....[0]....
.L_158:
        /*0080*/ 	.word	0xffffffff


	//   ....[1]....
        /*0084*/ 	.word	0xffffffff


	//   ....[2]....
        /*0088*/ 	.word	0xffffffff


	//   ....[3]....
        /*008c*/ 	.word	0xffffffff


	//   ....[4]....
        /*0090*/ 	.word	0xffffffff


	//   ....[5]....
        /*0094*/ 	.word	0xffffffff


	//   ....[6]....
        /*0098*/ 	.word	0xffffffff


	//   ....[7]....
        /*009c*/ 	.word	0xffffffff


	//   ....[8]....
        /*00a0*/ 	.word	0xffffffff


	//----- nvinfo : EIATTR_COOP_GROUP_INSTR_OFFSETS
	.align		4
.L_159:
        /*00a4*/ 	.byte	0x04, 0x28
        /*00a6*/ 	.short	(.L_161 - .L_160)


	//   ....[0]....
.L_160:
        /*00a8*/ 	.word	0x00000160


	//   ....[1]....
        /*00ac*/ 	.word	0x00000190


	//   ....[2]....
        /*00b0*/ 	.word	0x000001a0


	//   ....[3]....
        /*00b4*/ 	.word	0x000001d0


	//   ....[4]....
        /*00b8*/ 	.word	0x000001e0


	//   ....[5]....
        /*00bc*/ 	.word	0x00000210


	//   ....[6]....
        /*00c0*/ 	.word	0x00000220


	//   ....[7]....
        /*00c4*/ 	.word	0x00000250


	//   ....[8]....
        /*00c8*/ 	.word	0x00000260


	//----- nvinfo : EIATTR_VRC_CTA_INIT_COUNT
	.align		4
.L_161:
        /*00cc*/ 	.byte	0x02, 0x4a
	.zero		1
	.zero		1


	//----- nvinfo : EIATTR_EXIT_INSTR_OFFSETS
	.align		4
        /*00d0*/ 	.byte	0x04, 0x1c
        /*00d2*/ 	.short	(.L_163 - .L_162)


	//   ....[0]....
.L_162:
        /*00d4*/ 	.word	0x00000070


	//   ....[1]....
        /*00d8*/ 	.word	0x00000270


	//   ....[2]....
        /*00dc*/ 	.word	0x000003b0


	//   ....[3]....
        /*00e0*/ 	.word	0x00000400


	//----- nvinfo : EIATTR_CRS_STACK_SIZE
	.align		4
.L_163:
        /*00e4*/ 	.byte	0x04, 0x1e
        /*00e6*/ 	.short	(.L_165 - .L_164)
.L_164:
        /*00e8*/ 	.word	0x00000000


	//----- nvinfo : EIATTR_CBANK_PARAM_SIZE
	.align		4
.L_165:
        /*00ec*/ 	.byte	0x03, 0x19
        /*00ee*/ 	.short	0x002c


	//----- nvinfo : EIATTR_PARAM_CBANK
	.align		4
        /*00f0*/ 	.byte	0x04, 0x0a
        /*00f2*/ 	.short	(.L_167 - .L_166)
	.align		4
.L_166:
        /*00f4*/ 	.word	index@(.nv.constant0._Z11preprocess1iPiPbS_S_i)
        /*00f8*/ 	.short	0x0380
        /*00fa*/ 	.short	0x002c


	//----- nvinfo : EIATTR_SW_WAR
	.align		4
.L_167:
        /*00fc*/ 	.byte	0x04, 0x36
        /*00fe*/ 	.short	(.L_169 - .L_168)
.L_168:
        /*0100*/ 	.word	0x00000008
.L_169:


//--------------------- .nv.callgraph             --------------------------
	.section	.nv.callgraph,"",@"SHT_CUDA_CALLGRAPH"
	.align	4
	.sectionentsize	8
	.align		4
        /*0000*/ 	.word	0x00000000
	.align		4
        /*0004*/ 	.word	0xffffffff
	.align		4
        /*0008*/ 	.word	0x00000000
	.align		4
        /*000c*/ 	.word	0xfffffffe
	.align		4
        /*0010*/ 	.word	0x00000000
	.align		4
        /*0014*/ 	.word	0xfffffffd
	.align		4
        /*0018*/ 	.word	0x00000000
	.align		4
        /*001c*/ 	.word	0xfffffffc


//--------------------- .text._Z15broadcast_graphiiPiS_S_S_S_S_ --------------------------
	.section	.text._Z15broadcast_graphiiPiS_S_S_S_S_,"ax",@progbits
	.align	128
        .global         _Z15broadcast_graphiiPiS_S_S_S_S_
        .type           _Z15broadcast_graphiiPiS_S_S_S_S_,@function
        .size           _Z15broadcast_graphiiPiS_S_S_S_S_,(.L_x_238 - _Z15broadcast_graphiiPiS_S_S_S_S_)
        .other          _Z15broadcast_graphiiPiS_S_S_S_S_,@"STO_CUDA_ENTRY STV_DEFAULT"
_Z15broadcast_graphiiPiS_S_S_S_S_:
.text._Z15broadcast_graphiiPiS_S_S_S_S_:
[----:B------:R-:W-:Y:S01]  /*0000*/  LDC R1, c[0x0][0x37c] ;  /* 0x0000df00ff017b82 */ /* 0x000fe20000000800 */
[----:B------:R-:W0:Y:S07]  /*0010*/  S2R R5, SR_TID.X ;  /* 0x0000000000057919 */ /* 0x000e2e0000002100 */
[----:B------:R-:W0:Y:S01]  /*0020*/  S2UR UR4, SR_CTAID.X ;  /* 0x00000000000479c3 */ /* 0x000e220000002500 */
[----:B------:R-:W1:Y:S07]  /*0030*/  LDCU UR5, c[0x0][0x384] ;  /* 0x00007080ff0577ac */ /* 0x000e6e0008000800 */
[----:B------:R-:W0:Y:S02]  /*0040*/  LDC R0, c[0x0][0x360] ;  /* 0x0000d800ff007b82 */ /* 0x000e240000000800 */
[----:B0-----:R-:W-:-:S05]  /*0050*/  IMAD R5, R0, UR4, R5 ;  /* 0x0000000400057c24 */ /* 0x001fca000f8e0205 */
[----:B-1----:R-:W-:-:S13]  /*0060*/  ISETP.GE.U32.AND P0, PT, R5, UR5, PT ;  /* 0x0000000505007c0c */ /* 0x002fda000bf06070 */
[----:B------:R-:W-:Y:S05]  /*0070*/  @P0 EXIT ;  /* 0x000000000000094d */ /* 0x000fea0003800000 */
[----:B------:R-:W0:Y:S01]  /*0080*/  LDC.64 R2, c[0x0][0x3b0] ;  /* 0x0000ec00ff027b82 */ /* 0x000e220000000a00 */
[----:B------:R-:W1:Y:S07]  /*0090*/  LDCU.64 UR4, c[0x0][0x358] ;  /* 0x00006b00ff0477ac */ /* 0x000e6e0008000a00 */
[----:B------:R-:W2:Y:S01]  /*00a0*/  LDC R19, c[0x0][0x380] ;  /* 0x0000e000ff137b82 */ /* 0x000ea20000000800 */
[----:B0-----:R-:W-:-:S07]  /*00b0*/  IMAD.WIDE.U32 R2, R5, 0x4, R2 ;  /* 0x0000000405027825 */ /* 0x001fce00078e0002 */
[----:B------:R-:W0:Y:S01]  /*00c0*/  LDC.64 R4, c[0x0][0x388] ;  /* 0x0000e200ff047b82 */ /* 0x000e220000000a00 */
[----:B-1----:R-:W0:Y:S02]  /*00d0*/  LDG.E R0, desc[UR4][R2.64] ;  /* 0x0000000402007981 */ /* 0x002e24000c1e1900 */
[----:B0-----:R-:W-:-:S06]  /*00e0*/  IMAD.WIDE.U32 R4, R0, 0x4, R4 ;  /* 0x0000000400047825 */ /* 0x001fcc00078e0004 */
[----:B------:R-:W2:Y:S02]  /*00f0*/  LDG.E R4, desc[UR4][R4.64] ;  /* 0x0000000404047981 */ /* 0x000ea4000c1e1900 */
[----:B--2---:R-:W-:-:S13]  /*0100*/  ISETP.NE.AND P0, PT, R4, R19, PT ;  /* 0x000000130400720c */ /* 0x004fda0003f05270 */
[----:B------:R-:W-:Y:S05]  /*0110*/  @P0 EXIT ;  /* 0x000000000000094d */ /* 0x000fea0003800000 */
[----:B------:R-:W0:Y:S01]  /*0120*/  LDC.64 R2, c[0x0][0x390] ;  /* 0x0000e400ff027b82 */ /* 0x000e220000000a00 */
[C---:B------:R-:W-:Y:S01]  /*0130*/  IADD3 R7, PT, PT, R0.reuse, 0x1, RZ ;  /* 0x0000000100077810 */ /* 0x040fe20007ffe0ff */
[----:B0-----:R-:W-:-:S04]  /*0140*/  IMAD.WIDE.U32 R4, R0, 0x4, R2 ;  /* 0x0000000400047825 */ /* 0x001fc800078e0002 */
[----:B------:R-:W-:Y:S01]  /*0150*/  IMAD.WIDE.U32 R2, R7, 0x4, R2 ;  /* 0x0000000407027825 */ /* 0x000fe200078e0002 */
[----:B------:R-:W2:Y:S04]  /*0160*/  LDG.E R10, desc[UR4][R4.64] ;  /* 0x00000004040a7981 */ /* 0x000ea8000c1e1900 */
[----:B------:R-:W2:Y:S02]  /*0170*/  LDG.E R11, desc[UR4][R2.64] ;  /* 0x00000004020b7981 */ /* 0x000ea4000c1e1900 */
[----:B--2---:R-:W-:-:S13]  /*0180*/  ISETP.GE.AND P0, PT, R10, R11, PT ;  /* 0x0000000b0a00720c */ /* 0x004fda0003f06270 */
[----:B------:R-:W-:Y:S05]  /*0190*/  @P0 EXIT ;  /* 0x000000000000094d */ /* 0x000fea0003800000 */
[----:B------:R-:W0:Y:S01]  /*01a0*/  LDC.64 R4, c[0x0][0x388] ;  /* 0x0000e200ff047b82 */ /* 0x000e220000000a00 */
[----:B------:R-:W-:Y:S02]  /*01b0*/  MOV R17, R10 ;  /* 0x0000000a00117202 */ /* 0x000fe40000000f00 */
[----:B------:R-:W-:Y:S02]  /*01c0*/  MOV R16, R11 ;  /* 0x0000000b00107202 */ /* 0x000fe40000000f00 */
[----:B------:R-:W-:-:S03]  /*01d0*/  IADD3 R19, PT, PT, R19, 0x1, RZ ;  /* 0x0000000113137810 */ /* 0x000fc60007ffe0ff */
[----:B------:R-:W1:Y:S08]  /*01e0*/  LDC.64 R6, c[0x0][0x398] ;  /* 0x0000e600ff067b82 */ /* 0x000e700000000a00 */
[----:B------:R-:W2:Y:S02]  /*01f0*/  LDC.64 R8, c[0x0][0x3a0] ;  /* 0x0000e800ff087b82 */ /* 0x000ea40000000a00 */
.L_x_2:
[----:B-1----:R-:W-:-:S06]  /*0200*/  IMAD.WIDE R10, R17, 0x4, R6 ;  /* 0x00000004110a7825 */ /* 0x002fcc00078e0206 */
[----:B------:R-:W0:Y:S02]  /*0210*/  LDG.E R11, desc[UR4][R10.64] ;  /* 0x000000040a0b7981 */ /* 0x000e24000c1e1900 */
[----:B0-----:R-:W-:-:S05]  /*0220*/  IMAD.WIDE R14, R11, 0x4, R4 ;  /* 0x000000040b0e7825 */ /* 0x001fca00078e0204 */
[----:B------:R-:W3:Y:S01]  /*0230*/  LDG.E R12, desc[UR4][R14.64] ;  /* 0x000000040e0c7981 */ /* 0x000ee2000c1e1900 */
[----:B------:R-:W-:Y:S01]  /*0240*/  BSSY.RECONVERGENT B0, `(.L_x_0) ;  /* 0x000000a000007945 */ /* 0x000fe20003800200 */
[----:B------:R-:W-:Y:S02]  /*0250*/  IADD3 R17, PT, PT, R17, 0x1, RZ ;  /* 0x0000000111117810 */ /* 0x000fe40007ffe0ff */
[----:B---3--:R-:W-:-:S13]  /*0260*/  ISETP.GT.AND P0, PT, R12, -0x1, PT ;  /* 0xffffffff0c00780c */ /* 0x008fda0003f04270 */
[----:B------:R-:W-:Y:S05]  /*0270*/  @P0 BRA `(.L_x_1) ;  /* 0x0000000000180947 */ /* 0x000fea0003800000 */
[----:B------:R-:W0:Y:S01]  /*0280*/  LDC.64 R12, c[0x0][0x3a8] ;  /* 0x0000ea00ff0c7b82 */ /* 0x000e220000000a00 */
[----:B--2---:R-:W-:Y:S01]  /*0290*/  IMAD.WIDE R10, R11, 0x4, R8 ;  /* 0x000000040b0a7825 */ /* 0x004fe200078e0208 */
[----:B------:R1:W-:Y:S04]  /*02a0*/  STG.E desc[UR4][R14.64], R19 ;  /* 0x000000130e007986 */ /* 0x0003e8000c101904 */
[----:B------:R1:W-:Y:S04]  /*02b0*/  STG.E desc[UR4][R10.64], R0 ;  /* 0x000000000a007986 */ /* 0x0003e8000c101904 */
[----:B0-----:R1:W-:Y:S04]  /*02c0*/  STG.E desc[UR4][R12.64], RZ ;  /* 0x000000ff0c007986 */ /* 0x0013e8000c101904 */
[----:B------:R1:W5:Y:S02]  /*02d0*/  LDG.E R16, desc[UR4][R2.64] ;  /* 0x0000000402107981 */ /* 0x000364000c1e1900 */
.L_x_1:
[----:B------:R-:W-:Y:S05]  /*02e0*/  BSYNC.RECONVERGENT B0 ;  /* 0x0000000000007941 */ /* 0x000fea0003800200 */
.L_x_0:
[----:B-----5:R-:W-:-:S13]  /*02f0*/  ISETP.GE.AND P0, PT, R17, R16, PT ;  /* 0x000000101100720c */ /* 0x020fda0003f06270 */
[----:B------:R-:W-:Y:S05]  /*0300*/  @!P0 BRA `(.L_x_2) ;  /* 0xfffffffc00bc8947 */ /* 0x000fea000383ffff */
[----:B------:R-:W-:Y:S05]  /*0310*/  EXIT ;  /* 0x000000000000794d */ /* 0x000fea0003800000 */
.L_x_3:
[----:B------:R-:W-:-:S00]  /*0320*/  BRA `(.L_x_3) ;  /* 0xfffffffc00fc7947 */ /* 0x000fc0000383ffff */
[----:B------:R-:W-:-:S00]  /*0330*/  NOP ;  /* 0x0000000000007918 */ /* 0x000fc00000000000 */
        /* <DEDUP_REMOVED lines=12> */
.L_x_238:


//--------------------- .text._Z16initialize_graphiPiS_i --------------------------
	.section	.text._Z16initialize_graphiPiS_i,"ax",@progbits
	.align	128
        .global         _Z16initialize_graphiPiS_i
        .type           _Z16initialize_graphiPiS_i,@function
        .size           _Z16initialize_graphiPiS_i,(.L_x_239 - _Z16initialize_graphiPiS_i)
        .other          _Z16initialize_graphiPiS_i,@"STO_CUDA_ENTRY STV_DEFAULT"
_Z16initialize_graphiPiS_i:
.text._Z16initialize_graphiPiS_i:
[----:B------:R-:W-:Y:S01]  /*0000*/  LDC R1, c[0x0][0x37c] ;  /* 0x0000df00ff017b82 */ /* 0x000fe20000000800 */
[----:B------:R-:W0:Y:S07]  /*0010*/  S2R R0, SR_TID.X ;  /* 0x0000000000007919 */ /* 0x000e2e0000002100 */
[----:B------:R-:W0:Y:S01]  /*0020*/  S2UR UR4, SR_CTAID.X ;  /* 0x00000000000479c3 */ /* 0x000e220000002500 */
[----:B------:R-:W1:Y:S07]  /*0030*/  LDCU UR5, c[0x0][0x380] ;  /* 0x00007000ff0577ac */ /* 0x000e6e0008000800 */
[----:B------:R-:W0:Y:S02]  /*0040*/  LDC R5, c[0x0][0x360] ;  /* 0x0000d800ff057b82 */ /* 0x000e240000000800 */
[----:B0-----:R-:W-:-:S05]  /*0050*/  IMAD R5, R5, UR4, R0 ;  /* 0x0000000405057c24 */ /* 0x001fca000f8e0200 */
[----:B-1----:R-:W-:-:S13]  /*0060*/  ISETP.GE.AND P0, PT, R5, UR5, PT ;  /* 0x0000000505007c0c */ /* 0x002fda000bf06270 */
[----:B------:R-:W-:Y:S05]  /*0070*/  @P0 EXIT ;  /* 0x000000000000094d */ /* 0x000fea0003800000 */
[----:B------:R-:W0:Y:S01]  /*0080*/  LDC R0, c[0x0][0x398] ;  /* 0x0000e600ff007b82 */ /* 0x000e220000000800 */
[----:B------:R-:W1:Y:S01]  /*0090*/  LDCU.64 UR4, c[0x0][0x358] ;  /* 0x00006b00ff0477ac */ /* 0x000e620008000a00 */
[----:B------:R-:W-:-:S06]  /*00a0*/  MOV R9, 0xffffffff ;  /* 0xffffffff00097802 */ /* 0x000fcc0000000f00 */
[----:B------:R-:W2:Y:S08]  /*00b0*/  LDC.64 R2, c[0x0][0x388] ;  /* 0x0000e200ff027b82 */ /* 0x000eb00000000a00 */
[----:B------:R-:W3:Y:S01]  /*00c0*/  LDC.64 R6, c[0x0][0x390] ;  /* 0x0000e400ff067b82 */ /* 0x000ee20000000a00 */
[C---:B0-----:R-:W-:Y:S01]  /*00d0*/  ISETP.NE.AND P0, PT, R5.reuse, R0, PT ;  /* 0x000000000500720c */ /* 0x041fe20003f05270 */
[----:B--2---:R-:W-:-:S05]  /*00e0*/  IMAD.WIDE R2, R5, 0x4, R2 ;  /* 0x0000000405027825 */ /* 0x004fca00078e0202 */
[----:B-1----:R0:W-:Y:S01]  /*00f0*/  STG.E desc[UR4][R2.64], R9 ;  /* 0x0000000902007986 */ /* 0x0021e2000c101904 */
[----:B---3--:R-:W-:-:S05]  /*0100*/  IMAD.WIDE R4, R5, 0x4, R6 ;  /* 0x0000000405047825 */ /* 0x008fca00078e0206 */
[----:B------:R0:W-:Y:S01]  /*0110*/  STG.E desc[UR4][R4.64], R9 ;  /* 0x0000000904007986 */ /* 0x0001e2000c101904 */
[----:B------:R-:W-:Y:S05]  /*0120*/  @P0 EXIT ;  /* 0x000000000000094d */ /* 0x000fea0003800000 */
[----:B0-----:R-:W-:-:S05]  /*0130*/  IMAD.WIDE R2, R0, 0x4, R6 ;  /* 0x0000000400027825 */ /* 0x001fca00078e0206 */
[----:B------:R-:W-:Y:S01]  /*0140*/  STG.E desc[UR4][R2.64], RZ ;  /* 0x000000ff02007986 */ /* 0x000fe2000c101904 */
[----:B------:R-:W-:Y:S05]  /*0150*/  EXIT ;  /* 0x000000000000794d */ /* 0x000fea0003800000 */
.L_x_4:
        /* <DEDUP_REMOVED lines=10> */
.L_x_239:


//--------------------- .text._Z11preprocess3iiPiS_S_i --------------------------
	.section	.text._Z11preprocess3iiPiS_S_i,"ax",@progbits
	.align	128
        .global         _Z11preprocess3iiPiS_S_i
        .type           _Z11preprocess3iiPiS_S_i,@function
        .size           _Z11preprocess3iiPiS_S_i,(.L_x_240 - _Z11preprocess3iiPiS_S_i)
        .other          _Z11preprocess3iiPiS_S_i,@"STO_CUDA_ENTRY STV_DEFAULT"
_Z11preprocess3iiPiS_S_i:
.text._Z11preprocess3iiPiS_S_i:
[----:B------:R-:W-:Y:S01]  /*0000*/  LDC R1, c[0x0][0x37c] ;  /* 0x0000df00ff017b82 */ /* 0x000fe20000000800 */
[----:B------:R-:W0:Y:S07]  /*0010*/  S2R R15, SR_TID.X ;  /* 0x00000000000f7919 */ /* 0x000e2e0000002100 */
[----:B------:R-:W1:Y:S01]  /*0020*/  S2UR UR4, SR_CTAID.X ;  /* 0x00000000000479c3 */ /* 0x000e620000002500 */
[----:B------:R-:W1:Y:S01]  /*0030*/  LDCU UR5, c[0x0][0x360] ;  /* 0x00006c00ff0577ac */ /* 0x000e620008000800 */
[----:B------:R-:W2:Y:S01]  /*0040*/  LDCU UR6, c[0x0][0x380] ;  /* 0x00007000ff0677ac */ /* 0x000ea20008000800 */
[----:B-1----:R-:W-:-:S06]  /*0050*/  UIMAD UR4, UR4, UR5, URZ ;  /* 0x00000005040472a4 */ /* 0x002fcc000f8e02ff */
[----:B0-----:R-:W-:-:S05]  /*0060*/  VIADD R5, R15, UR4 ;  /* 0x000000040f057c36 */ /* 0x001fca0008000000 */
[----:B--2---:R-:W-:-:S13]  /*0070*/  ISETP.GE.U32.AND P0, PT, R5, UR6, PT ;  /* 0x0000000605007c0c */ /* 0x004fda000bf06070 */
[----:B------:R-:W-:Y:S05]  /*0080*/  @P0 EXIT ;  /* 0x000000000000094d */ /* 0x000fea0003800000 */
[----:B------:R-:W0:Y:S01]  /*0090*/  LDC.64 R2, c[0x0][0x390] ;  /* 0x0000e400ff027b82 */ /* 0x000e220000000a00 */
[----:B------:R-:W1:Y:S01]  /*00a0*/  LDCU.64 UR6, c[0x0][0x358] ;  /* 0x00006b00ff0677ac */ /* 0x000e620008000a00 */
[----:B------:R-:W-:Y:S01]  /*00b0*/  SHF.R.U32.HI R9, RZ, 0x5, R5 ;  /* 0x00000005ff097819 */ /* 0x000fe20000011605 */
[----:B------:R-:W-:Y:S01]  /*00c0*/  BSSY.RECONVERGENT B0, `(.L_x_5) ;  /* 0x000000d000007945 */ /* 0x000fe20003800200 */
[----:B------:R-:W2:Y:S04]  /*00d0*/  LDCU UR5, c[0x0][0x3a0] ;  /* 0x00007400ff0577ac */ /* 0x000ea80008000800 */
[----:B------:R-:W3:Y:S01]  /*00e0*/  LDC R0, c[0x0][0x384] ;  /* 0x0000e100ff007b82 */ /* 0x000ee20000000800 */
[----:B--2---:R-:W-:Y:S01]  /*00f0*/  ISETP.GE.U32.AND P0, PT, R9, UR5, PT ;  /* 0x0000000509007c0c */ /* 0x004fe2000bf06070 */
[----:B0-----:R-:W-:-:S05]  /*0100*/  IMAD.WIDE.U32 R2, R5, 0x4, R2 ;  /* 0x0000000405027825 */ /* 0x001fca00078e0002 */
[----:B-1----:R0:W-:Y:S07]  /*0110*/  STG.E desc[UR6][R2.64], R5 ;  /* 0x0000000502007986 */ /* 0x0021ee000c101906 */
[----:B------:R-:W-:Y:S05]  /*0120*/  @P0 BRA `(.L_x_6) ;  /* 0x0000000000180947 */ /* 0x000fea0003800000 */
[----:B------:R-:W1:Y:S02]  /*0130*/  LDC.64 R6, c[0x0][0x398] ;  /* 0x0000e600ff067b82 */ /* 0x000e640000000a00 */
[----:B-1----:R-:W-:-:S06]  /*0140*/  IMAD.WIDE.U32 R6, R9, 0x4, R6 ;  /* 0x0000000409067825 */ /* 0x002fcc00078e0006 */
[----:B------:R-:W2:Y:S01]  /*0150*/  LDG.E R6, desc[UR6][R6.64] ;  /* 0x0000000606067981 */ /* 0x000ea2000c1e1900 */
[----:B0-----:R-:W-:-:S05]  /*0160*/  LOP3.LUT R5, R15, 0x1f, RZ, 0xc0, !PT ;  /* 0x0000001f0f057812 */ /* 0x001fca00078ec0ff */
[----:B--2---:R-:W-:-:S05]  /*0170*/  IMAD R5, R6, 0x20, R5 ;  /* 0x0000002006057824 */ /* 0x004fca00078e0205 */
[----:B------:R1:W-:Y:S02]  /*0180*/  STG.E desc[UR6][R2.64], R5 ;  /* 0x0000000502007986 */ /* 0x0003e4000c101906 */
.L_x_6:
[----:B------:R-:W-:Y:S05]  /*0190*/  BSYNC.RECONVERGENT B0 ;  /* 0x0000000000007941 */ /* 0x000fea0003800200 */
.L_x_5:
[----:B------:R-:W-:-:S06]  /*01a0*/  USHF.R.U32.HI UR5, URZ, 0x5, UR4 ;  /* 0x00000005ff057899 */ /* 0x000fcc0008011604 */
[----:B---3--:R-:W-:-:S13]  /*01b0*/  ISETP.LE.U32.AND P0, PT, R0, UR5, PT ;  /* 0x0000000500007c0c */ /* 0x008fda000bf03070 */
[----:B------:R-:W-:Y:S05]  /*01c0*/  @P0 EXIT ;  /* 0x000000000000094d */ /* 0x000fea0003800000 */
[----:B------:R-:W2:Y:S01]  /*01d0*/  LDC.64 R8, c[0x0][0x388] ;  /* 0x0000e200ff087b82 */ /* 0x000ea20000000a00 */
[----:B------:R-:W-:-:S04]  /*01e0*/  VIADD R7, R5, 0x1 ;  /* 0x0000000105077836 */ /* 0x000fc80000000000 */
[----:B--2---:R-:W-:-:S04]  /*01f0*/  IMAD.WIDE.U32 R6, R7, 0x4, R8 ;  /* 0x0000000407067825 */ /* 0x004fc800078e0008 */
[----:B------:R-:W-:Y:S01]  /*0200*/  IMAD.WIDE.U32 R8, R5, 0x4, R8 ;  /* 0x0000000405087825 */ /* 0x000fe200078e0008 */
[----:B------:R-:W2:Y:S05]  /*0210*/  LDG.E R4, desc[UR6][R6.64] ;  /* 0x0000000606047981 */ /* 0x000eaa000c1e1900 */
[----:B------:R-:W2:Y:S01]  /*0220*/  LDG.E R9, desc[UR6][R8.64] ;  /* 0x0000000608097981 */ /* 0x000ea2000c1e1900 */
[----:B------:R-:W3:Y:S01]  /*0230*/  S2UR UR5, SR_CgaCtaId ;  /* 0x00000000000579c3 */ /* 0x000ee20000008800 */
[----:B------:R-:W-:Y:S01]  /*0240*/  UMOV UR4, 0x400 ;  /* 0x0000040000047882 */ /* 0x000fe20000000000 */
[C---:B------:R-:W-:Y:S01]  /*0250*/  IMAD.SHL.U32 R13, R15.reuse, 0x8, RZ ;  /* 0x000000080f0d7824 */ /* 0x040fe200078e00ff */
[----:B------:R-:W-:Y:S01]  /*0260*/  LOP3.LUT R12, R15, 0x1, RZ, 0x3c, !PT ;  /* 0x000000010f0c7812 */ /* 0x000fe200078e3cff */
[----:B------:R-:W-:Y:S03]  /*0270*/  BSSY.RECONVERGENT B0, `(.L_x_7) ;  /* 0x0000018000007945 */ /* 0x000fe60003800200 */
[----:B------:R-:W-:Y:S01]  /*0280*/  ISETP.GT.U32.AND P0, PT, R12, R15, PT ;  /* 0x0000000f0c00720c */ /* 0x000fe20003f04070 */
[----:B---3--:R-:W-:Y:S01]  /*0290*/  ULEA UR4, UR5, UR4, 0x18 ;  /* 0x0000000405047291 */ /* 0x008fe2000f8ec0ff */
[----:B--2---:R-:W-:-:S08]  /*02a0*/  IMAD.IADD R4, R4, 0x1, -R9 ;  /* 0x0000000104047824 */ /* 0x004fd000078e0a09 */
[----:B------:R2:W-:Y:S03]  /*02b0*/  STS.64 [R13+UR4], R4 ;  /* 0x000000040d007988 */ /* 0x0005e60008000a04 */
[----:B------:R-:W-:Y:S05]  /*02c0*/  @!P0 BRA `(.L_x_8) ;  /* 0x0000000000488947 */ /* 0x000fea0003800000 */
[----:B------:R-:W-:Y:S01]  /*02d0*/  LOP3.LUT P1, RZ, R15, 0x2, RZ, 0xc0, !PT ;  /* 0x000000020fff7812 */ /* 0x000fe2000782c0ff */
[----:B------:R-:W-:Y:S01]  /*02e0*/  BSSY.RELIABLE B1, `(.L_x_9) ;  /* 0x000000c000017945 */ /* 0x000fe20003800100 */
[----:B------:R-:W-:-:S11]  /*02f0*/  LEA R0, R12, UR4, 0x3 ;  /* 0x000000040c007c11 */ /* 0x000fd6000f8e18ff */
[----:B------:R-:W-:Y:S05]  /*0300*/  @P1 BRA `(.L_x_10) ;  /* 0x0000000000141947 */ /* 0x000fea0003800000 */
[----:B------:R-:W3:Y:S02]  /*0310*/  LDS R6, [R0] ;  /* 0x0000000000067984 */ /* 0x000ee40000000800 */
[----:B---3--:R-:W-:-:S13]  /*0320*/  ISETP.GT.U32.AND P1, PT, R4, R6, PT ;  /* 0x000000060400720c */ /* 0x008fda0003f24070 */
[----:B------:R-:W-:Y:S05]  /*0330*/  @!P1 BREAK.RELIABLE B1 ;  /* 0x0000000000019942 */ /* 0x000fea0003800100 */
[----:B------:R-:W-:Y:S05]  /*0340*/  @P1 BRA `(.L_x_11) ;  /* 0x0000000000141947 */ /* 0x000fea0003800000 */
[----:B------:R-:W-:Y:S05]  /*0350*/  BRA `(.L_x_8) ;  /* 0x0000000000247947 */ /* 0x000fea0003800000 */
.L_x_10:
[----:B------:R-:W3:Y:S02]  /*0360*/  LDS R6, [R0] ;  /* 0x0000000000067984 */ /* 0x000ee40000000800 */
[----:B---3--:R-:W-:-:S13]  /*0370*/  ISETP.GE.U32.AND P1, PT, R4, R6, PT ;  /* 0x000000060400720c */ /* 0x008fda0003f26070 */
[----:B------:R-:W-:Y:S05]  /*0380*/  @P1 BREAK.RELIABLE B1 ;  /* 0x0000000000011942 */ /* 0x000fea0003800100 */
[----:B------:R-:W-:Y:S05]  /*0390*/  @P1 BRA `(.L_x_8) ;  /* 0x0000000000141947 */ /* 0x000fea0003800000 */
.L_x_11:
[----:B------:R-:W-:Y:S05]  /*03a0*/  BSYNC.RELIABLE B1 ;  /* 0x0000000000017941 */ /* 0x000fea0003800100 */
.L_x_9:
[----:B------:R-:W-:Y:S04]  /*03b0*/  STS [R13+UR4], R6 ;  /* 0x000000060d007988 */ /* 0x000fe80008000804 */
[----:B------:R-:W3:Y:S04]  /*03c0*/  LDS R8, [R0+0x4] ;  /* 0x0000040000087984 */ /* 0x000ee80000000800 */
[----:B---3--:R3:W-:Y:S04]  /*03d0*/  STS [R13+UR4+0x4], R8 ;  /* 0x000004080d007988 */ /* 0x0087e80008000804 */
[----:B------:R3:W-:Y:S02]  /*03e0*/  STS.64 [R0], R4 ;  /* 0x0000000400007388 */ /* 0x0007e40000000a00 */
.L_x_8:
[----:B------:R-:W-:Y:S05]  /*03f0*/  BSYNC.RECONVERGENT B0 ;  /* 0x0000000000007941 */ /* 0x000fea0003800200 */
.L_x_7:
[----:B------:R-:W-:Y:S05]  /*0400*/  WARPSYNC.ALL ;  /* 0x0000000000007948 */ /* 0x000fea0003800000 */
[C---:B---3--:R-:W-:Y:S01]  /*0410*/  LOP3.LUT R0, R15.reuse, 0x2, RZ, 0x3c, !PT ;  /* 0x000000020f007812 */ /* 0x048fe200078e3cff */
[----:B------:R-:W-:Y:S01]  /*0420*/  BAR.SYNC.DEFER_BLOCKING 0x0 ;  /* 0x0000000000007b1d */ /* 0x000fe20000010000 */
[----:B------:R-:W-:Y:S02]  /*0430*/  LOP3.LUT R7, R15, 0x4, RZ, 0xc0, !PT ;  /* 0x000000040f077812 */ /* 0x000fe400078ec0ff */
[----:B------:R-:W-:Y:S02]  /*0440*/  ISETP.GT.U32.AND P1, PT, R0, R15, PT ;  /* 0x0000000f0000720c */ /* 0x000fe40003f24070 */
[----:B------:R-:W-:Y:S01]  /*0450*/  LOP3.LUT R11, R13, 0x10, RZ, 0x3c, !PT ;  /* 0x000000100d0b7812 */ /* 0x000fe200078e3cff */
[----:B------:R-:W-:Y:S10]  /*0460*/  BSSY.RECONVERGENT B0, `(.L_x_12) ;  /* 0x0000016000007945 */ /* 0x000ff40003800200 */
[----:B------:R-:W-:Y:S05]  /*0470*/  @!P1 BRA `(.L_x_13) ;  /* 0x0000000000509947 */ /* 0x000fea0003800000 */
[----:B------:R-:W-:Y:S01]  /*0480*/  ISETP.NE.AND P2, PT, R7, RZ, PT ;  /* 0x000000ff0700720c */ /* 0x000fe20003f45270 */
[----:B------:R-:W-:-:S12]  /*0490*/  BSSY.RELIABLE B1, `(.L_x_14) ;  /* 0x000000d000017945 */ /* 0x000fd80003800100 */
[----:B------:R-:W-:Y:S05]  /*04a0*/  @!P2 BRA `(.L_x_15) ;  /* 0x000000000018a947 */ /* 0x000fea0003800000 */
[----:B------:R-:W-:Y:S04]  /*04b0*/  LDS R0, [R11+UR4] ;  /* 0x000000040b007984 */ /* 0x000fe80008000800 */
[----:B--2---:R-:W2:Y:S02]  /*04c0*/  LDS R4, [R13+UR4] ;  /* 0x000000040d047984 */ /* 0x004ea40008000800 */
[----:B--2---:R-:W-:-:S13]  /*04d0*/  ISETP.GE.U32.AND P2, PT, R4, R0, PT ;  /* 0x000000000400720c */ /* 0x004fda0003f46070 */
[----:B------:R-:W-:Y:S05]  /*04e0*/  @P2 BREAK.RELIABLE B1 ;  /* 0x0000000000012942 */ /* 0x000fea0003800100 */
[----:B------:R-:W-:Y:S05]  /*04f0*/  @!P2 BRA `(.L_x_16) ;  /* 0x000000000018a947 */ /* 0x000fea0003800000 */
[----:B------:R-:W-:Y:S05]  /*0500*/  BRA `(.L_x_13) ;  /* 0x00000000002c7947 */ /* 0x000fea0003800000 */
.L_x_15:
[----:B--2---:R-:W-:Y:S04]  /*0510*/  LDS R4, [R13+UR4] ;  /* 0x000000040d047984 */ /* 0x004fe80008000800 */
[----:B------:R-:W2:Y:S02]  /*0520*/  LDS R0, [R11+UR4] ;  /* 0x000000040b007984 */ /* 0x000ea40008000800 */
[----:B--2---:R-:W-:-:S13]  /*0530*/  ISETP.GT.U32.AND P2, PT, R4, R0, PT ;  /* 0x000000000400720c */ /* 0x004fda0003f44070 */
[----:B------:R-:W-:Y:S05]  /*0540*/  @!P2 BREAK.RELIABLE B1 ;  /* 0x000000000001a942 */ /* 0x000fea0003800100 */
[----:B------:R-:W-:Y:S05]  /*0550*/  @!P2 BRA `(.L_x_13) ;  /* 0x000000000018a947 */ /* 0x000fea0003800000 */
.L_x_16:
[----:B------:R-:W-:Y:S05]  /*0560*/  BSYNC.RELIABLE B1 ;  /* 0x0000000000017941 */ /* 0x000fea0003800100 */
.L_x_14:
[----:B------:R-:W-:Y:S04]  /*0570*/  STS [R13+UR4], R0 ;  /* 0x000000000d007988 */ /* 0x000fe80008000804 */
[----:B------:R-:W2:Y:S04]  /*0580*/  LDS R6, [R11+UR4+0x4] ;  /* 0x000004040b067984 */ /* 0x000ea80008000800 */
[----:B01----:R-:W0:Y:S04]  /*0590*/  LDS R5, [R13+UR4+0x4] ;  /* 0x000004040d057984 */ /* 0x003e280008000800 */
[----:B--2---:R3:W-:Y:S04]  /*05a0*/  STS [R13+UR4+0x4], R6 ;  /* 0x000004060d007988 */ /* 0x0047e80008000804 */
[----:B0-----:R3:W-:Y:S02]  /*05b0*/  STS.64 [R11+UR4], R4 ;  /* 0x000000040b007988 */ /* 0x0017e40008000a04 */
.L_x_13:
[----:B------:R-:W-:Y:S05]  /*05c0*/  BSYNC.RECONVERGENT B0 ;  /* 0x0000000000007941 */ /* 0x000fea0003800200 */
.L_x_12:
[----:B------:R-:W-:Y:S05]  /*05d0*/  WARPSYNC.ALL ;  /* 0x0000000000007948 */ /* 0x000fea0003800000 */
[----:B------:R-:W-:Y:S06]  /*05e0*/  BAR.SYNC.DEFER_BLOCKING 0x0 ;  /* 0x0000000000007b1d */ /* 0x000fec0000010000 */
[----:B------:R-:W-:Y:S04]  /*05f0*/  BSSY.RECONVERGENT B0, `(.L_x_17) ;  /* 0x0000017000007945 */ /* 0x000fe80003800200 */
[----:B------:R-:W-:Y:S05]  /*0600*/  @!P0 BRA `(.L_x_18) ;  /* 0x0000000000548947 */ /* 0x000fea0003800000 */
[----:B------:R-:W-:Y:S01]  /*0610*/  ISETP.NE.AND P2, PT, R7, RZ, PT ;  /* 0x000000ff0700720c */ /* 0x000fe20003f45270 */
[----:B------:R-:W-:Y:S01]  /*0620*/  BSSY.RELIABLE B1, `(.L_x_19) ;  /* 0x000000e000017945 */ /* 0x000fe20003800100 */
[----:B------:R-:W-:-:S11]  /*0630*/  LEA R7, R12, UR4, 0x3 ;  /* 0x000000040c077c11 */ /* 0x000fd6000f8e18ff */
[----:B------:R-:W-:Y:S05]  /*0640*/  @!P2 BRA `(.L_x_20) ;  /* 0x000000000018a947 */ /* 0x000fea0003800000 */
[----:B------:R-:W-:Y:S04]  /*0650*/  LDS R0, [R7] ;  /* 0x0000000007007984 */ /* 0x000fe80000000800 */
[----:B--23--:R-:W2:Y:S02]  /*0660*/  LDS R4, [R13+UR4] ;  /* 0x000000040d047984 */ /* 0x00cea40008000800 */
[----:B--2---:R-:W-:-:S13]  /*0670*/  ISETP.GE.U32.AND P2, PT, R4, R0, PT ;  /* 0x000000000400720c */ /* 0x004fda0003f46070 */
[----:B------:R-:W-:Y:S05]  /*0680*/  @P2 BREAK.RELIABLE B1 ;  /* 0x0000000000012942 */ /* 0x000fea0003800100 */
[----:B------:R-:W-:Y:S05]  /*0690*/  @!P2 BRA `(.L_x_21) ;  /* 0x000000000018a947 */ /* 0x000fea0003800000 */
[----:B------:R-:W-:Y:S05]  /*06a0*/  BRA `(.L_x_18) ;  /* 0x00000000002c7947 */ /* 0x000fea0003800000 */
.L_x_20:
[----:B--23--:R-:W-:Y:S04]  /*06b0*/  LDS R4, [R13+UR4] ;  /* 0x000000040d047984 */ /* 0x00cfe80008000800 */
[----:B------:R-:W2:Y:S02]  /*06c0*/  LDS R0, [R7] ;  /* 0x0000000007007984 */ /* 0x000ea40000000800 */
[----:B--2---:R-:W-:-:S13]  /*06d0*/  ISETP.GT.U32.AND P2, PT, R4, R0, PT ;  /* 0x000000000400720c */ /* 0x004fda0003f44070 */
[----:B------:R-:W-:Y:S05]  /*06e0*/  @!P2 BREAK.RELIABLE B1 ;  /* 0x000000000001a942 */ /* 0x000fea0003800100 */
[----:B------:R-:W-:Y:S05]  /*06f0*/  @!P2 BRA `(.L_x_18) ;  /* 0x000000000018a947 */ /* 0x000fea0003800000 */
.L_x_21:
[----:B------:R-:W-:Y:S05]  /*0700*/  BSYNC.RELIABLE B1 ;  /* 0x0000000000017941 */ /* 0x000fea0003800100 */
.L_x_19:
[----:B------:R-:W-:Y:S04]  /*0710*/  STS [R13+UR4], R0 ;  /* 0x000000000d007988 */ /* 0x000fe80008000804 */
[----:B------:R-:W2:Y:S04]  /*0720*/  LDS R6, [R7+0x4] ;  /* 0x0000040007067984 */ /* 0x000ea80000000800 */
[----:B01----:R-:W0:Y:S04]  /*0730*/  LDS R5, [R13+UR4+0x4] ;  /* 0x000004040d057984 */ /* 0x003e280008000800 */
[----:B--2---:R4:W-:Y:S04]  /*0740*/  STS [R13+UR4+0x4], R6 ;  /* 0x000004060d007988 */ /* 0x0049e80008000804 */
[----:B0-----:R4:W-:Y:S02]  /*0750*/  STS.64 [R7], R4 ;  /* 0x0000000407007388 */ /* 0x0019e40000000a00 */
.L_x_18:
[----:B------:R-:W-:Y:S05]  /*0760*/  BSYNC.RECONVERGENT B0 ;  /* 0x0000000000007941 */ /* 0x000fea0003800200 */
.L_x_17:
[----:B------:R-:W-:Y:S05]  /*0770*/  WARPSYNC.ALL ;  /* 0x0000000000007948 */ /* 0x000fea0003800000 */
[C---:B------:R-:W-:Y:S01]  /*0780*/  LOP3.LUT R0, R15.reuse, 0x4, RZ, 0x3c, !PT ;  /* 0x000000040f007812 */ /* 0x040fe200078e3cff */
[----:B------:R-:W-:Y:S01]  /*0790*/  BAR.SYNC.DEFER_BLOCKING 0x0 ;  /* 0x0000000000007b1d */ /* 0x000fe20000010000 */
[----:B----4-:R-:W-:Y:S02]  /*07a0*/  LOP3.LUT R7, R15, 0x8, RZ, 0xc0, !PT ;  /* 0x000000080f077812 */ /* 0x010fe400078ec0ff */
        /* <DEDUP_REMOVED lines=8> */
[----:B--23--:R-:W2:Y:S02]  /*0830*/  LDS R4, [R13+UR4] ;  /* 0x000000040d047984 */ /* 0x00cea40008000800 */
[----:B--2---:R-:W-:-:S13]  /*0840*/  ISETP.GE.U32.AND P3, PT, R4, R0, PT ;  /* 0x000000000400720c */ /* 0x004fda0003f66070 */
[----:B------:R-:W-:Y:S05]  /*0850*/  @P3 BREAK.RELIABLE B1 ;  /* 0x0000000000013942 */ /* 0x000fea0003800100 */
[----:B------:R-:W-:Y:S05]  /*0860*/  @!P3 BRA `(.L_x_26) ;  /* 0x000000000018b947 */ /* 0x000fea0003800000 */
[----:B------:R-:W-:Y:S05]  /*0870*/  BRA `(.L_x_23) ;  /* 0x00000000002c7947 */ /* 0x000fea0003800000 */
.L_x_25:
[----:B--23--:R-:W-:Y:S04]  /*0880*/  LDS R4, [R13+UR4] ;  /* 0x000000040d047984 */ /* 0x00cfe80008000800 */
[----:B------:R-:W2:Y:S02]  /*0890*/  LDS R0, [R10+UR4] ;  /* 0x000000040a007984 */ /* 0x000ea40008000800 */
[----:B--2---:R-:W-:-:S13]  /*08a0*/  ISETP.GT.U32.AND P3, PT, R4, R0, PT ;  /* 0x000000000400720c */ /* 0x004fda0003f64070 */
[----:B------:R-:W-:Y:S05]  /*08b0*/  @!P3 BREAK.RELIABLE B1 ;  /* 0x000000000001b942 */ /* 0x000fea0003800100 */
[----:B------:R-:W-:Y:S05]  /*08c0*/  @!P3 BRA `(.L_x_23) ;  /* 0x000000000018b947 */ /* 0x000fea0003800000 */
.L_x_26:
[----:B------:R-:W-:Y:S05]  /*08d0*/  BSYNC.RELIABLE B1 ;  /* 0x0000000000017941 */ /* 0x000fea0003800100 */
.L_x_24:
[----:B------:R-:W-:Y:S04]  /*08e0*/  STS [R13+UR4], R0 ;  /* 0x000000000d007988 */ /* 0x000fe80008000804 */
[----:B------:R-:W2:Y:S04]  /*08f0*/  LDS R6, [R10+UR4+0x4] ;  /* 0x000004040a067984 */ /* 0x000ea80008000800 */
[----:B01----:R-:W0:Y:S04]  /*0900*/  LDS R5, [R13+UR4+0x4] ;  /* 0x000004040d057984 */ /* 0x003e280008000800 */
[----:B--2---:R4:W-:Y:S04]  /*0910*/  STS [R13+UR4+0x4], R6 ;  /* 0x000004060d007988 */ /* 0x0049e80008000804 */
[----:B0-----:R4:W-:Y:S02]  /*0920*/  STS.64 [R10+UR4], R4 ;  /* 0x000000040a007988 */ /* 0x0019e40008000a04 */
.L_x_23:
[----:B------:R-:W-:Y:S05]  /*0930*/  BSYNC.RECONVERGENT B0 ;  /* 0x0000000000007941 */ /* 0x000fea0003800200 */
.L_x_22:
[----:B------:R-:W-:Y:S05]  /*0940*/  WARPSYNC.ALL ;  /* 0x0000000000007948 */ /* 0x000fea0003800000 */
[----:B------:R-:W-:Y:S06]  /*0950*/  BAR.SYNC.DEFER_BLOCKING 0x0 ;  /* 0x0000000000007b1d */ /* 0x000fec0000010000 */
[----:B------:R-:W-:Y:S04]  /*0960*/  BSSY.RECONVERGENT B0, `(.L_x_27) ;  /* 0x0000016000007945 */ /* 0x000fe80003800200 */
[----:B------:R-:W-:Y:S05]  /*0970*/  @!P1 BRA `(.L_x_28) ;  /* 0x0000000000509947 */ /* 0x000fea0003800000 */
[----:B------:R-:W-:Y:S01]  /*0980*/  ISETP.NE.AND P3, PT, R7, RZ, PT ;  /* 0x000000ff0700720c */ /* 0x000fe20003f65270 */
[----:B------:R-:W-:-:S12]  /*0990*/  BSSY.RELIABLE B1, `(.L_x_29) ;  /* 0x000000d000017945 */ /* 0x000fd80003800100 */
[----:B------:R-:W-:Y:S05]  /*09a0*/  @!P3 BRA `(.L_x_30) ;  /* 0x000000000018b947 */ /* 0x000fea0003800000 */
[----:B------:R-:W-:Y:S04]  /*09b0*/  LDS R0, [R11+UR4] ;  /* 0x000000040b007984 */ /* 0x000fe80008000800 */
[----:B--234-:R-:W2:Y:S02]  /*09c0*/  LDS R4, [R13+UR4] ;  /* 0x000000040d047984 */ /* 0x01cea40008000800 */
[----:B--2---:R-:W-:-:S13]  /*09d0*/  ISETP.GE.U32.AND P3, PT, R4, R0, PT ;  /* 0x000000000400720c */ /* 0x004fda0003f66070 */
[----:B------:R-:W-:Y:S05]  /*09e0*/  @P3 BREAK.RELIABLE B1 ;  /* 0x0000000000013942 */ /* 0x000fea0003800100 */
[----:B------:R-:W-:Y:S05]  /*09f0*/  @!P3 BRA `(.L_x_31) ;  /* 0x000000000018b947 */ /* 0x000fea0003800000 */
[----:B------:R-:W-:Y:S05]  /*0a00*/  BRA `(.L_x_28) ;  /* 0x00000000002c7947 */ /* 0x000fea0003800000 */
.L_x_30:
[----:B--234-:R-:W-:Y:S04]  /*0a10*/  LDS R4, [R13+UR4] ;  /* 0x000000040d047984 */ /* 0x01cfe80008000800 */
[----:B------:R-:W2:Y:S02]  /*0a20*/  LDS R0, [R11+UR4] ;  /* 0x000000040b007984 */ /* 0x000ea40008000800 */
[----:B--2---:R-:W-:-:S13]  /*0a30*/  ISETP.GT.U32.AND P3, PT, R4, R0, PT ;  /* 0x000000000400720c */ /* 0x004fda0003f64070 */
[----:B------:R-:W-:Y:S05]  /*0a40*/  @!P3 BREAK.RELIABLE B1 ;  /* 0x000000000001b942 */ /* 0x000fea0003800100 */
[----:B------:R-:W-:Y:S05]  /*0a50*/  @!P3 BRA `(.L_x_28) ;  /* 0x000000000018b947 */ /* 0x000fea0003800000 */
.L_x_31:
[----:B------:R-:W-:Y:S05]  /*0a60*/  BSYNC.RELIABLE B1 ;  /* 0x0000000000017941 */ /* 0x000fea0003800100 */
.L_x_29:
[----:B------:R-:W-:Y:S04]  /*0a70*/  STS [R13+UR4], R0 ;  /* 0x000000000d007988 */ /* 0x000fe80008000804 */
[----:B------:R-:W2:Y:S04]  /*0a80*/  LDS R6, [R11+UR4+0x4] ;  /* 0x000004040b067984 */ /* 0x000ea80008000800 */
[----:B01----:R-:W0:Y:S04]  /*0a90*/  LDS R5, [R13+UR4+0x4] ;  /* 0x000004040d057984 */ /* 0x003e280008000800 */
[----:B--2---:R1:W-:Y:S04]  /*0aa0*/  STS [R13+UR4+0x4], R6 ;  /* 0x000004060d007988 */ /* 0x0043e80008000804 */
[----:B0-----:R1:W-:Y:S02]  /*0ab0*/  STS.64 [R11+UR4], R4 ;  /* 0x000000040b007988 */ /* 0x0013e40008000a04 */
.L_x_28:
[----:B------:R-:W-:Y:S05]  /*0ac0*/  BSYNC.RECONVERGENT B0 ;  /* 0x0000000000007941 */ /* 0x000fea0003800200 */
.L_x_27:
        /* <DEDUP_REMOVED lines=9> */
[----:B-1234-:R-:W1:Y:S02]  /*0b60*/  LDS R4, [R13+UR4] ;  /* 0x000000040d047984 */ /* 0x01ee640008000800 */
[----:B-1----:R-:W-:-:S13]  /*0b70*/  ISETP.GE.U32.AND P3, PT, R4, R0, PT ;  /* 0x000000000400720c */ /* 0x002fda0003f66070 */
[----:B------:R-:W-:Y:S05]  /*0b80*/  @P3 BREAK.RELIABLE B1 ;  /* 0x0000000000013942 */ /* 0x000fea0003800100 */
[----:B------:R-:W-:Y:S05]  /*0b90*/  @!P3 BRA `(.L_x_36) ;  /* 0x000000000018b947 */ /* 0x000fea0003800000 */
[----:B------:R-:W-:Y:S05]  /*0ba0*/  BRA `(.L_x_33) ;  /* 0x00000000002c7947 */ /* 0x000fea0003800000 */
.L_x_35:
[----:B-1234-:R-:W-:Y:S04]  /*0bb0*/  LDS R4, [R13+UR4] ;  /* 0x000000040d047984 */ /* 0x01efe80008000800 */
[----:B------:R-:W1:Y:S02]  /*0bc0*/  LDS R0, [R7] ;  /* 0x0000000007007984 */ /* 0x000e640000000800 */
[----:B-1----:R-:W-:-:S13]  /*0bd0*/  ISETP.GT.U32.AND P3, PT, R4, R0, PT ;  /* 0x000000000400720c */ /* 0x002fda0003f64070 */
[----:B------:R-:W-:Y:S05]  /*0be0*/  @!P3 BREAK.RELIABLE B1 ;  /* 0x000000000001b942 */ /* 0x000fea0003800100 */
[----:B------:R-:W-:Y:S05]  /*0bf0*/  @!P3 BRA `(.L_x_33) ;  /* 0x000000000018b947 */ /* 0x000fea0003800000 */
.L_x_36:
[----:B------:R-:W-:Y:S05]  /*0c00*/  BSYNC.RELIABLE B1 ;  /* 0x0000000000017941 */ /* 0x000fea0003800100 */
.L_x_34:
[----:B------:R-:W-:Y:S04]  /*0c10*/  STS [R13+UR4], R0 ;  /* 0x000000000d007988 */ /* 0x000fe80008000804 */
[----:B------:R-:W1:Y:S04]  /*0c20*/  LDS R6, [R7+0x4] ;  /* 0x0000040007067984 */ /* 0x000e680000000800 */
[----:B0-----:R-:W0:Y:S04]  /*0c30*/  LDS R5, [R13+UR4+0x4] ;  /* 0x000004040d057984 */ /* 0x001e280008000800 */
[----:B-1----:R1:W-:Y:S04]  /*0c40*/  STS [R13+UR4+0x4], R6 ;  /* 0x000004060d007988 */ /* 0x0023e80008000804 */
[----:B0-----:R1:W-:Y:S02]  /*0c50*/  STS.64 [R7], R4 ;  /* 0x0000000407007388 */ /* 0x0013e40000000a00 */
.L_x_33:
[----:B------:R-:W-:Y:S05]  /*0c60*/  BSYNC.RECONVERGENT B0 ;  /* 0x0000000000007941 */ /* 0x000fea0003800200 */
.L_x_32:
[----:B------:R-:W-:Y:S05]  /*0c70*/  WARPSYNC.ALL ;  /* 0x0000000000007948 */ /* 0x000fea0003800000 */
[C---:B------:R-:W-:Y:S01]  /*0c80*/  LOP3.LUT R0, R15.reuse, 0x8, RZ, 0x3c, !PT ;  /* 0x000000080f007812 */ /* 0x040fe200078e3cff */
[----:B------:R-:W-:Y:S01]  /*0c90*/  BAR.SYNC.DEFER_BLOCKING 0x0 ;  /* 0x0000000000007b1d */ /* 0x000fe20000010000 */
[----:B-1----:R-:W-:Y:S02]  /*0ca0*/  LOP3.LUT R7, R15, 0x10, RZ, 0xc0, !PT ;  /* 0x000000100f077812 */ /* 0x002fe400078ec0ff */
        /* <DEDUP_REMOVED lines=8> */
[----:B--234-:R-:W1:Y:S02]  /*0d30*/  LDS R4, [R13+UR4] ;  /* 0x000000040d047984 */ /* 0x01ce640008000800 */
[----:B-1----:R-:W-:-:S13]  /*0d40*/  ISETP.GE.U32.AND P4, PT, R4, R0, PT ;  /* 0x000000000400720c */ /* 0x002fda0003f86070 */
[----:B------:R-:W-:Y:S05]  /*0d50*/  @P4 BREAK.RELIABLE B1 ;  /* 0x0000000000014942 */ /* 0x000fea0003800100 */
[----:B------:R-:W-:Y:S05]  /*0d60*/  @!P4 BRA `(.L_x_41) ;  /* 0x000000000018c947 */ /* 0x000fea0003800000 */
[----:B------:R-:W-:Y:S05]  /*0d70*/  BRA `(.L_x_38) ;  /* 0x00000000002c7947 */ /* 0x000fea0003800000 */
.L_x_40:
[----:B--234-:R-:W-:Y:S04]  /*0d80*/  LDS R4, [R13+UR4] ;  /* 0x000000040d047984 */ /* 0x01cfe80008000800 */
[----:B------:R-:W1:Y:S02]  /*0d90*/  LDS R0, [R9+UR4] ;  /* 0x0000000409007984 */ /* 0x000e640008000800 */
[----:B-1----:R-:W-:-:S13]  /*0da0*/  ISETP.GT.U32.AND P4, PT, R4, R0, PT ;  /* 0x000000000400720c */ /* 0x002fda0003f84070 */
[----:B------:R-:W-:Y:S05]  /*0db0*/  @!P4 BREAK.RELIABLE B1 ;  /* 0x000000000001c942 */ /* 0x000fea0003800100 */
[----:B------:R-:W-:Y:S05]  /*0dc0*/  @!P4 BRA `(.L_x_38) ;  /* 0x000000000018c947 */ /* 0x000fea0003800000 */
.L_x_41:
[----:B------:R-:W-:Y:S05]  /*0dd0*/  BSYNC.RELIABLE B1 ;  /* 0x0000000000017941 */ /* 0x000fea0003800100 */
.L_x_39:
[----:B------:R-:W-:Y:S04]  /*0de0*/  STS [R13+UR4], R0 ;  /* 0x000000000d007988 */ /* 0x000fe80008000804 */
[----:B------:R-:W1:Y:S04]  /*0df0*/  LDS R6, [R9+UR4+0x4] ;  /* 0x0000040409067984 */ /* 0x000e680008000800 */
[----:B0-----:R-:W0:Y:S04]  /*0e00*/  LDS R5, [R13+UR4+0x4] ;  /* 0x000004040d057984 */ /* 0x001e280008000800 */
[----:B-1----:R1:W-:Y:S04]  /*0e10*/  STS [R13+UR4+0x4], R6 ;  /* 0x000004060d007988 */ /* 0x0023e80008000804 */
[----:B0-----:R1:W-:Y:S02]  /*0e20*/  STS.64 [R9+UR4], R4 ;  /* 0x0000000409007988 */ /* 0x0013e40008000a04 */
.L_x_38:
[----:B------:R-:W-:Y:S05]  /*0e30*/  BSYNC.RECONVERGENT B0 ;  /* 0x0000000000007941 */ /* 0x000fea0003800200 */
.L_x_37:
        /* <DEDUP_REMOVED lines=8> */
[----:B-1234-:R-:W1:Y:S02]  /*0ec0*/  LDS R4, [R13+UR4] ;  /* 0x000000040d047984 */ /* 0x01ee640008000800 */
[----:B-1----:R-:W-:-:S13]  /*0ed0*/  ISETP.GE.U32.AND P4, PT, R4, R0, PT ;  /* 0x000000000400720c */ /* 0x002fda0003f86070 */
[----:B------:R-:W-:Y:S05]  /*0ee0*/  @P4 BREAK.RELIABLE B1 ;  /* 0x0000000000014942 */ /* 0x000fea0003800100 */
[----:B------:R-:W-:Y:S05]  /*0ef0*/  @!P4 BRA `(.L_x_46) ;  /* 0x000000000018c947 */ /* 0x000fea0003800000 */
[----:B------:R-:W-:Y:S05]  /*0f00*/  BRA `(.L_x_43) ;  /* 0x00000000002c7947 */ /* 0x000fea0003800000 */
.L_x_45:
[----:B-1234-:R-:W-:Y:S04]  /*0f10*/  LDS R4, [R13+UR4] ;  /* 0x000000040d047984 */ /* 0x01efe80008000800 */
[----:B------:R-:W1:Y:S02]  /*0f20*/  LDS R0, [R10+UR4] ;  /* 0x000000040a007984 */ /* 0x000e640008000800 */
[----:B-1----:R-:W-:-:S13]  /*0f30*/  ISETP.GT.U32.AND P4, PT, R4, R0, PT ;  /* 0x000000000400720c */ /* 0x002fda0003f84070 */
[----:B------:R-:W-:Y:S05]  /*0f40*/  @!P4 BREAK.RELIABLE B1 ;  /* 0x000000000001c942 */ /* 0x000fea0003800100 */
[----:B------:R-:W-:Y:S05]  /*0f50*/  @!P4 BRA `(.L_x_43) ;  /* 0x000000000018c947 */ /* 0x000fea0003800000 */
.L_x_46:
[----:B------:R-:W-:Y:S05]  /*0f60*/  BSYNC.RELIABLE B1 ;  /* 0x0000000000017941 */ /* 0x000fea0003800100 */
.L_x_44:
[----:B------:R-:W-:Y:S04]  /*0f70*/  STS [R13+UR4], R0 ;  /* 0x000000000d007988 */ /* 0x000fe80008000804 */
[----:B------:R-:W1:Y:S04]  /*0f80*/  LDS R6, [R10+UR4+0x4] ;  /* 0x000004040a067984 */ /* 0x000e680008000800 */
[----:B0-----:R-:W0:Y:S04]  /*0f90*/  LDS R5, [R13+UR4+0x4] ;  /* 0x000004040d057984 */ /* 0x001e280008000800 */
[----:B-1----:R1:W-:Y:S04]  /*0fa0*/  STS [R13+UR4+0x4], R6 ;  /* 0x000004060d007988 */ /* 0x0023e80008000804 */
[----:B0-----:R1:W-:Y:S02]  /*0fb0*/  STS.64 [R10+UR4], R4 ;  /* 0x000000040a007988 */ /* 0x0013e40008000a04 */
.L_x_43:
[----:B------:R-:W-:Y:S05]  /*0fc0*/  BSYNC.RECONVERGENT B0 ;  /* 0x0000000000007941 */ /* 0x000fea0003800200 */
.L_x_42:
        /* <DEDUP_REMOVED lines=13> */
.L_x_50:
[----:B-1234-:R-:W-:Y:S04]  /*10a0*/  LDS R4, [R13+UR4] ;  /* 0x000000040d047984 */ /* 0x01efe80008000800 */
[----:B------:R-:W1:Y:S02]  /*10b0*/  LDS R0, [R11+UR4] ;  /* 0x000000040b007984 */ /* 0x000e640008000800 */
[----:B-1----:R-:W-:-:S13]  /*10c0*/  ISETP.GT.U32.AND P4, PT, R4, R0, PT ;  /* 0x000000000400720c */ /* 0x002fda0003f84070 */
[----:B------:R-:W-:Y:S05]  /*10d0*/  @!P4 BREAK.RELIABLE B1 ;  /* 0x000000000001c942 */ /* 0x000fea0003800100 */
[----:B------:R-:W-:Y:S05]  /*10e0*/  @!P4 BRA `(.L_x_48) ;  /* 0x000000000018c947 */ /* 0x000fea0003800000 */
.L_x_51:
[----:B------:R-:W-:Y:S05]  /*10f0*/  BSYNC.RELIABLE B1 ;  /* 0x0000000000017941 */ /* 0x000fea0003800100 */
.L_x_49:
[----:B------:R-:W-:Y:S04]  /*1100*/  STS [R13+UR4], R0 ;  /* 0x000000000d007988 */ /* 0x000fe80008000804 */
[----:B------:R-:W1:Y:S04]  /*1110*/  LDS R6, [R11+UR4+0x4] ;  /* 0x000004040b067984 */ /* 0x000e680008000800 */
[----:B0-----:R-:W0:Y:S04]  /*1120*/  LDS R5, [R13+UR4+0x4] ;  /* 0x000004040d057984 */ /* 0x001e280008000800 */
[----:B-1----:R1:W-:Y:S04]  /*1130*/  STS [R13+UR4+0x4], R6 ;  /* 0x000004060d007988 */ /* 0x0023e80008000804 */
[----:B0-----:R1:W-:Y:S02]  /*1140*/  STS.64 [R11+UR4], R4 ;  /* 0x000000040b007988 */ /* 0x0013e40008000a04 */
.L_x_48:
[----:B------:R-:W-:Y:S05]  /*1150*/  BSYNC.RECONVERGENT B0 ;  /* 0x0000000000007941 */ /* 0x000fea0003800200 */
.L_x_47:
        /* <DEDUP_REMOVED lines=14> */
.L_x_55:
[----:B-1234-:R-:W-:Y:S04]  /*1240*/  LDS R4, [R13+UR4] ;  /* 0x000000040d047984 */ /* 0x01efe80008000800 */
[----:B------:R-:W1:Y:S02]  /*1250*/  LDS R0, [R7] ;  /* 0x0000000007007984 */ /* 0x000e640000000800 */
[----:B-1----:R-:W-:-:S13]  /*1260*/  ISETP.GT.U32.AND P4, PT, R4, R0, PT ;  /* 0x000000000400720c */ /* 0x002fda0003f84070 */
[----:B------:R-:W-:Y:S05]  /*1270*/  @!P4 BREAK.RELIABLE B1 ;  /* 0x000000000001c942 */ /* 0x000fea0003800100 */
[----:B------:R-:W-:Y:S05]  /*1280*/  @!P4 BRA `(.L_x_53) ;  /* 0x000000000018c947 */ /* 0x000fea0003800000 */
.L_x_56:
[----:B------:R-:W-:Y:S05]  /*1290*/  BSYNC.RELIABLE B1 ;  /* 0x0000000000017941 */ /* 0x000fea0003800100 */
.L_x_54:
[----:B------:R-:W-:Y:S04]  /*12a0*/  STS [R13+UR4], R0 ;  /* 0x000000000d007988 */ /* 0x000fe80008000804 */
[----:B------:R-:W1:Y:S04]  /*12b0*/  LDS R6, [R7+0x4] ;  /* 0x0000040007067984 */ /* 0x000e680000000800 */
[----:B0-----:R-:W0:Y:S04]  /*12c0*/  LDS R5, [R13+UR4+0x4] ;  /* 0x000004040d057984 */ /* 0x001e280008000800 */
[----:B-1----:R1:W-:Y:S04]  /*12d0*/  STS [R13+UR4+0x4], R6 ;  /* 0x000004060d007988 */ /* 0x0023e80008000804 */
[----:B0-----:R1:W-:Y:S02]  /*12e0*/  STS.64 [R7], R4 ;  /* 0x0000000407007388 */ /* 0x0013e40000000a00 */
.L_x_53:
[----:B------:R-:W-:Y:S05]  /*12f0*/  BSYNC.RECONVERGENT B0 ;  /* 0x0000000000007941 */ /* 0x000fea0003800200 */
.L_x_52:
        /* <DEDUP_REMOVED lines=17> */
.L_x_60:
[----:B--234-:R-:W-:Y:S04]  /*1410*/  LDS R4, [R13+UR4] ;  /* 0x000000040d047984 */ /* 0x01cfe80008000800 */
[----:B------:R-:W1:Y:S02]  /*1420*/  LDS R0, [R8+UR4] ;  /* 0x0000000408007984 */ /* 0x000e640008000800 */
[----:B-1----:R-:W-:-:S13]  /*1430*/  ISETP.GT.U32.AND P5, PT, R4, R0, PT ;  /* 0x000000000400720c */ /* 0x002fda0003fa4070 */
[----:B------:R-:W-:Y:S05]  /*1440*/  @!P5 BREAK.RELIABLE B1 ;  /* 0x000000000001d942 */ /* 0x000fea0003800100 */
[----:B------:R-:W-:Y:S05]  /*1450*/  @!P5 BRA `(.L_x_58) ;  /* 0x000000000018d947 */ /* 0x000fea0003800000 */
.L_x_61:
[----:B------:R-:W-:Y:S05]  /*1460*/  BSYNC.RELIABLE B1 ;  /* 0x0000000000017941 */ /* 0x000fea0003800100 */
.L_x_59:
[----:B------:R-:W-:Y:S04]  /*1470*/  STS [R13+UR4], R0 ;  /* 0x000000000d007988 */ /* 0x000fe80008000804 */
[----:B------:R-:W1:Y:S04]  /*1480*/  LDS R6, [R8+UR4+0x4] ;  /* 0x0000040408067984 */ /* 0x000e680008000800 */
[----:B0-----:R-:W0:Y:S04]  /*1490*/  LDS R5, [R13+UR4+0x4] ;  /* 0x000004040d057984 */ /* 0x001e280008000800 */
[----:B-1----:R1:W-:Y:S04]  /*14a0*/  STS [R13+UR4+0x4], R6 ;  /* 0x000004060d007988 */ /* 0x0023e80008000804 */
[----:B0-----:R1:W-:Y:S02]  /*14b0*/  STS.64 [R8+UR4], R4 ;  /* 0x0000000408007988 */ /* 0x0013e40008000a04 */
.L_x_58:
[----:B------:R-:W-:Y:S05]  /*14c0*/  BSYNC.RECONVERGENT B0 ;  /* 0x0000000000007941 */ /* 0x000fea0003800200 */
.L_x_57:
        /* <DEDUP_REMOVED lines=13> */
.L_x_65:
[----:B-1234-:R-:W-:Y:S04]  /*15a0*/  LDS R4, [R13+UR4] ;  /* 0x000000040d047984 */ /* 0x01efe80008000800 */
[----:B------:R-:W1:Y:S02]  /*15b0*/  LDS R0, [R9+UR4] ;  /* 0x0000000409007984 */ /* 0x000e640008000800 */
[----:B-1----:R-:W-:-:S13]  /*15c0*/  ISETP.GT.U32.AND P5, PT, R4, R0, PT ;  /* 0x000000000400720c */ /* 0x002fda0003fa4070 */
[----:B------:R-:W-:Y:S05]  /*15d0*/  @!P5 BREAK.RELIABLE B1 ;  /* 0x000000000001d942 */ /* 0x000fea0003800100 */
[----:B------:R-:W-:Y:S05]  /*15e0*/  @!P5 BRA `(.L_x_63) ;  /* 0x000000000018d947 */ /* 0x000fea0003800000 */
.L_x_66:
[----:B------:R-:W-:Y:S05]  /*15f0*/  BSYNC.RELIABLE B1 ;  /* 0x0000000000017941 */ /* 0x000fea0003800100 */
.L_x_64:
[----:B------:R-:W-:Y:S04]  /*1600*/  STS [R13+UR4], R0 ;  /* 0x000000000d007988 */ /* 0x000fe80008000804 */
[----:B------:R-:W1:Y:S04]  /*1610*/  LDS R6, [R9+UR4+0x4] ;  /* 0x0000040409067984 */ /* 0x000e680008000800 */
[----:B0-----:R-:W0:Y:S04]  /*1620*/  LDS R5, [R13+UR4+0x4] ;  /* 0x000004040d057984 */ /* 0x001e280008000800 */
[----:B-1----:R1:W-:Y:S04]  /*1630*/  STS [R13+UR4+0x4], R6 ;  /* 0x000004060d007988 */ /* 0x0023e80008000804 */
[----:B0-----:R1:W-:Y:S02]  /*1640*/  STS.64 [R9+UR4], R4 ;  /* 0x0000000409007988 */ /* 0x0013e40008000a04 */
.L_x_63:
[----:B------:R-:W-:Y:S05]  /*1650*/  BSYNC.RECONVERGENT B0 ;  /* 0x0000000000007941 */ /* 0x000fea0003800200 */
.L_x_62:
        /* <DEDUP_REMOVED lines=13> */
.L_x_70:
[----:B-1234-:R-:W-:Y:S04]  /*1730*/  LDS R4, [R13+UR4] ;  /* 0x000000040d047984 */ /* 0x01efe80008000800 */
[----:B------:R-:W1:Y:S02]  /*1740*/  LDS R0, [R10+UR4] ;  /* 0x000000040a007984 */ /* 0x000e640008000800 */
[----:B-1----:R-:W-:-:S13]  /*1750*/  ISETP.GT.U32.AND P5, PT, R4, R0, PT ;  /* 0x000000000400720c */ /* 0x002fda0003fa4070 */
[----:B------:R-:W-:Y:S05]  /*1760*/  @!P5 BREAK.RELIABLE B1 ;  /* 0x000000000001d942 */ /* 0x000fea0003800100 */
[----:B------:R-:W-:Y:S05]  /*1770*/  @!P5 BRA `(.L_x_68) ;  /* 0x000000000018d947 */ /* 0x000fea0003800000 */
.L_x_71:
[----:B------:R-:W-:Y:S05]  /*1780*/  BSYNC.RELIABLE B1 ;  /* 0x0000000000017941 */ /* 0x000fea0003800100 */
.L_x_69:
[----:B------:R-:W-:Y:S04]  /*1790*/  STS [R13+UR4], R0 ;  /* 0x000000000d007988 */ /* 0x000fe80008000804 */
[----:B------:R-:W1:Y:S04]  /*17a0*/  LDS R6, [R10+UR4+0x4] ;  /* 0x000004040a067984 */ /* 0x000e680008000800 */
[----:B0-----:R-:W0:Y:S04]  /*17b0*/  LDS R5, [R13+UR4+0x4] ;  /* 0x000004040d057984 */ /* 0x001e280008000800 */
[----:B-1----:R1:W-:Y:S04]  /*17c0*/  STS [R13+UR4+0x4], R6 ;  /* 0x000004060d007988 */ /* 0x0023e80008000804 */
[----:B0-----:R1:W-:Y:S02]  /*17d0*/  STS.64 [R10+UR4], R4 ;  /* 0x000000040a007988 */ /* 0x0013e40008000a04 */
.L_x_68:
[----:B------:R-:W-:Y:S05]  /*17e0*/  BSYNC.RECONVERGENT B0 ;  /* 0x0000000000007941 */ /* 0x000fea0003800200 */
.L_x_67:
        /* <DEDUP_REMOVED lines=13> */
.L_x_75:
[----:B-1234-:R-:W-:Y:S04]  /*18c0*/  LDS R4, [R13+UR4] ;  /* 0x000000040d047984 */ /* 0x01efe80008000800 */
[----:B------:R-:W1:Y:S02]  /*18d0*/  LDS R0, [R11+UR4] ;  /* 0x000000040b007984 */ /* 0x000e640008000800 */
[----:B-1----:R-:W-:-:S13]  /*18e0*/  ISETP.GT.U32.AND P5, PT, R4, R0, PT ;  /* 0x000000000400720c */ /* 0x002fda0003fa4070 */
[----:B------:R-:W-:Y:S05]  /*18f0*/  @!P5 BREAK.RELIABLE B1 ;  /* 0x000000000001d942 */ /* 0x000fea0003800100 */
[----:B------:R-:W-:Y:S05]  /*1900*/  @!P5 BRA `(.L_x_73) ;  /* 0x000000000018d947 */ /* 0x000fea0003800000 */
.L_x_76:
[----:B------:R-:W-:Y:S05]  /*1910*/  BSYNC.RELIABLE B1 ;  /* 0x0000000000017941 */ /* 0x000fea0003800100 */
.L_x_74:
[----:B------:R-:W-:Y:S04]  /*1920*/  STS [R13+UR4], R0 ;  /* 0x000000000d007988 */ /* 0x000fe80008000804 */
[----:B------:R-:W1:Y:S04]  /*1930*/  LDS R6, [R11+UR4+0x4] ;  /* 0x000004040b067984 */ /* 0x000e680008000800 */
[----:B0-----:R-:W0:Y:S04]  /*1940*/  LDS R5, [R13+UR4+0x4] ;  /* 0x000004040d057984 */ /* 0x001e280008000800 */
[----:B-1----:R1:W-:Y:S04]  /*1950*/  STS [R13+UR4+0x4], R6 ;  /* 0x000004060d007988 */ /* 0x0023e80008000804 */
[----:B0-----:R1:W-:Y:S02]  /*1960*/  STS.64 [R11+UR4], R4 ;  /* 0x000000040b007988 */ /* 0x0013e40008000a04 */
.L_x_73:
[----:B------:R-:W-:Y:S05]  /*1970*/  BSYNC.RECONVERGENT B0 ;  /* 0x0000000000007941 */ /* 0x000fea0003800200 */
.L_x_72:
        /* <DEDUP_REMOVED lines=14> */
.L_x_80:
[----:B-1234-:R-:W-:Y:S04]  /*1a60*/  LDS R4, [R13+UR4] ;  /* 0x000000040d047984 */ /* 0x01efe80008000800 */
[----:B------:R-:W1:Y:S02]  /*1a70*/  LDS R0, [R7] ;  /* 0x0000000007007984 */ /* 0x000e640000000800 */
[----:B-1----:R-:W-:-:S13]  /*1a80*/  ISETP.GT.U32.AND P5, PT, R4, R0, PT ;  /* 0x000000000400720c */ /* 0x002fda0003fa4070 */
[----:B------:R-:W-:Y:S05]  /*1a90*/  @!P5 BREAK.RELIABLE B1 ;  /* 0x000000000001d942 */ /* 0x000fea0003800100 */
[----:B------:R-:W-:Y:S05]  /*1aa0*/  @!P5 BRA `(.L_x_78) ;  /* 0x000000000018d947 */ /* 0x000fea0003800000 */
.L_x_81:
[----:B------:R-:W-:Y:S05]  /*1ab0*/  BSYNC.RELIABLE B1 ;  /* 0x0000000000017941 */ /* 0x000fea0003800100 */
.L_x_79:
[----:B------:R-:W-:Y:S04]  /*1ac0*/  STS [R13+UR4], R0 ;  /* 0x000000000d007988 */ /* 0x000fe80008000804 */
[----:B------:R-:W1:Y:S04]  /*1ad0*/  LDS R6, [R7+0x4] ;  /* 0x0000040007067984 */ /* 0x000e680000000800 */
[----:B0-----:R-:W0:Y:S04]  /*1ae0*/  LDS R5, [R13+UR4+0x4] ;  /* 0x000004040d057984 */ /* 0x001e280008000800 */
[----:B-1----:R1:W-:Y:S04]  /*1af0*/  STS [R13+UR4+0x4], R6 ;  /* 0x000004060d007988 */ /* 0x0023e80008000804 */
[----:B0-----:R1:W-:Y:S02]  /*1b00*/  STS.64 [R7], R4 ;  /* 0x0000000407007388 */ /* 0x0013e40000000a00 */
.L_x_78:
[----:B------:R-:W-:Y:S05]  /*1b10*/  BSYNC.RECONVERGENT B0 ;  /* 0x0000000000007941 */ /* 0x000fea0003800200 */
.L_x_77:
[----:B------:R-:W-:Y:S05]  /*1b20*/  WARPSYNC.ALL ;  /* 0x0000000000007948 */ /* 0x000fea0003800000 */
[C---:B------:R-:W-:Y:S01]  /*1b30*/  LOP3.LUT R0, R15.reuse, 0x20, RZ, 0x3c, !PT ;  /* 0x000000200f007812 */ /* 0x040fe200078e3cff */
[----:B------:R-:W-:Y:S01]  /*1b40*/  BAR.SYNC.DEFER_BLOCKING 0x0 ;  /* 0x0000000000007b1d */ /* 0x000fe20000010000 */
[----:B------:R-:W-:Y:S02]  /*1b50*/  LOP3.LUT R14, R15, 0x40, RZ, 0xc0, !PT ;  /* 0x000000400f0e7812 */ /* 0x000fe400078ec0ff */
[----:B------:R-:W-:Y:S02]  /*1b60*/  ISETP.GT.U32.AND P5, PT, R0, R15, PT ;  /* 0x0000000f0000720c */ /* 0x000fe40003fa4070 */
[----:B-1----:R-:W-:Y:S01]  /*1b70*/  LOP3.LUT R7, R13, 0x100, RZ, 0x3c, !PT ;  /* 0x000001000d077812 */ /* 0x002fe200078e3cff */
        /* <DEDUP_REMOVED lines=11> */
.L_x_85:
[----:B--234-:R-:W-:Y:S04]  /*1c30*/  LDS R4, [R13+UR4] ;  /* 0x000000040d047984 */ /* 0x01cfe80008000800 */
[----:B------:R-:W1:Y:S02]  /*1c40*/  LDS R0, [R7+UR4] ;  /* 0x0000000407007984 */ /* 0x000e640008000800 */
[----:B-1----:R-:W-:-:S13]  /*1c50*/  ISETP.GT.U32.AND P6, PT, R4, R0, PT ;  /* 0x000000000400720c */ /* 0x002fda0003fc4070 */
[----:B------:R-:W-:Y:S05]  /*1c60*/  @!P6 BREAK.RELIABLE B1 ;  /* 0x000000000001e942 */ /* 0x000fea0003800100 */
[----:B------:R-:W-:Y:S05]  /*1c70*/  @!P6 BRA `(.L_x_83) ;  /* 0x000000000018e947 */ /* 0x000fea0003800000 */
.L_x_86:
[----:B------:R-:W-:Y:S05]  /*1c80*/  BSYNC.RELIABLE B1 ;  /* 0x0000000000017941 */ /* 0x000fea0003800100 */
.L_x_84:
[----:B------:R-:W-:Y:S04]  /*1c90*/  STS [R13+UR4], R0 ;  /* 0x000000000d007988 */ /* 0x000fe80008000804 */
[----:B------:R-:W1:Y:S04]  /*1ca0*/  LDS R6, [R7+UR4+0x4] ;  /* 0x0000040407067984 */ /* 0x000e680008000800 */
[----:B0-----:R-:W0:Y:S04]  /*1cb0*/  LDS R5, [R13+UR4+0x4] ;  /* 0x000004040d057984 */ /* 0x001e280008000800 */
[----:B-1----:R1:W-:Y:S04]  /*1cc0*/  STS [R13+UR4+0x4], R6 ;  /* 0x000004060d007988 */ /* 0x0023e80008000804 */
[----:B0-----:R1:W-:Y:S02]  /*1cd0*/  STS.64 [R7+UR4], R4 ;  /* 0x0000000407007988 */ /* 0x0013e40008000a04 */
.L_x_83:
[----:B------:R-:W-:Y:S05]  /*1ce0*/  BSYNC.RECONVERGENT B0 ;  /* 0x0000000000007941 */ /* 0x000fea0003800200 */
.L_x_82:
        /* <DEDUP_REMOVED lines=13> */
.L_x_90:
[----:B-1234-:R-:W-:Y:S04]  /*1dc0*/  LDS R4, [R13+UR4] ;  /* 0x000000040d047984 */ /* 0x01efe80008000800 */
[----:B------:R-:W1:Y:S02]  /*1dd0*/  LDS R0, [R8+UR4] ;  /* 0x0000000408007984 */ /* 0x000e640008000800 */
[----:B-1----:R-:W-:-:S13]  /*1de0*/  ISETP.GT.U32.AND P6, PT, R4, R0, PT ;  /* 0x000000000400720c */ /* 0x002fda0003fc4070 */
[----:B------:R-:W-:Y:S05]  /*1df0*/  @!P6 BREAK.RELIABLE B1 ;  /* 0x000000000001e942 */ /* 0x000fea0003800100 */
[----:B------:R-:W-:Y:S05]  /*1e00*/  @!P6 BRA `(.L_x_88) ;  /* 0x000000000018e947 */ /* 0x000fea0003800000 */
.L_x_91:
[----:B------:R-:W-:Y:S05]  /*1e10*/  BSYNC.RELIABLE B1 ;  /* 0x0000000000017941 */ /* 0x000fea0003800100 */
.L_x_89:
[----:B------:R-:W-:Y:S04]  /*1e20*/  STS [R13+UR4], R0 ;  /* 0x000000000d007988 */ /* 0x000fe80008000804 */
[----:B------:R-:W1:Y:S04]  /*1e30*/  LDS R6, [R8+UR4+0x4] ;  /* 0x0000040408067984 */ /* 0x000e680008000800 */
[----:B0-----:R-:W0:Y:S04]  /*1e40*/  LDS R5, [R13+UR4+0x4] ;  /* 0x000004040d057984 */ /* 0x001e280008000800 */
[----:B-1----:R1:W-:Y:S04]  /*1e50*/  STS [R13+UR4+0x4], R6 ;  /* 0x000004060d007988 */ /* 0x0023e80008000804 */
[----:B0-----:R1:W-:Y:S02]  /*1e60*/  STS.64 [R8+UR4], R4 ;  /* 0x0000000408007988 */ /* 0x0013e40008000a04 */
.L_x_88:
[----:B------:R-:W-:Y:S05]  /*1e70*/  BSYNC.RECONVERGENT B0 ;  /* 0x0000000000007941 */ /* 0x000fea0003800200 */
.L_x_87:
        /* <DEDUP_REMOVED lines=13> */
.L_x_95:
[----:B-1234-:R-:W-:Y:S04]  /*1f50*/  LDS R4, [R13+UR4] ;  /* 0x000000040d047984 */ /* 0x01efe80008000800 */
[----:B------:R-:W1:Y:S02]  /*1f60*/  LDS R0, [R9+UR4] ;  /* 0x0000000409007984 */ /* 0x000e640008000800 */
[----:B-1----:R-:W-:-:S13]  /*1f70*/  ISETP.GT.U32.AND P6, PT, R4, R0, PT ;  /* 0x000000000400720c */ /* 0x002fda0003fc4070 */
[----:B------:R-:W-:Y:S05]  /*1f80*/  @!P6 BREAK.RELIABLE B1 ;  /* 0x000000000001e942 */ /* 0x000fea0003800100 */
[----:B------:R-:W-:Y:S05]  /*1f90*/  @!P6 BRA `(.L_x_93) ;  /* 0x000000000018e947 */ /* 0x000fea0003800000 */
.L_x_96:
[----:B------:R-:W-:Y:S05]  /*1fa0*/  BSYNC.RELIABLE B1 ;  /* 0x0000000000017941 */ /* 0x000fea0003800100 */
.L_x_94:
[----:B------:R-:W-:Y:S04]  /*1fb0*/  STS [R13+UR4], R0 ;  /* 0x000000000d007988 */ /* 0x000fe80008000804 */
[----:B------:R-:W1:Y:S04]  /*1fc0*/  LDS R6, [R9+UR4+0x4] ;  /* 0x0000040409067984 */ /* 0x000e680008000800 */
[----:B0-----:R-:W0:Y:S04]  /*1fd0*/  LDS R5, [R13+UR4+0x4] ;  /* 0x000004040d057984 */ /* 0x001e280008000800 */
[----:B-1----:R1:W-:Y:S04]  /*1fe0*/  STS [R13+UR4+0x4], R6 ;  /* 0x000004060d007988 */ /* 0x0023e80008000804 */
[----:B0-----:R1:W-:Y:S02]  /*1ff0*/  STS.64 [R9+UR4], R4 ;  /* 0x0000000409007988 */ /* 0x0013e40008000a04 */
.L_x_93:
[----:B------:R-:W-:Y:S05]  /*2000*/  BSYNC.RECONVERGENT B0 ;  /* 0x0000000000007941 */ /* 0x000fea0003800200 */
.L_x_92:
        /* <DEDUP_REMOVED lines=13> */
.L_x_100:
[----:B-1234-:R-:W-:Y:S04]  /*20e0*/  LDS R4, [R13+UR4] ;  /* 0x000000040d047984 */ /* 0x01efe80008000800 */
[----:B------:R-:W1:Y:S02]  /*20f0*/  LDS R0, [R10+UR4] ;  /* 0x000000040a007984 */ /* 0x000e640008000800 */
[----:B-1----:R-:W-:-:S13]  /*2100*/  ISETP.GT.U32.AND P6, PT, R4, R0, PT ;  /* 0x000000000400720c */ /* 0x002fda0003fc4070 */
[----:B------:R-:W-:Y:S05]  /*2110*/  @!P6 BREAK.RELIABLE B1 ;  /* 0x000000000001e942 */ /* 0x000fea0003800100 */
[----:B------:R-:W-:Y:S05]  /*2120*/  @!P6 BRA `(.L_x_98) ;  /* 0x000000000018e947 */ /* 0x000fea0003800000 */
.L_x_101:
[----:B------:R-:W-:Y:S05]  /*2130*/  BSYNC.RELIABLE B1 ;  /* 0x0000000000017941 */ /* 0x000fea0003800100 */
.L_x_99:
[----:B------:R-:W-:Y:S04]  /*2140*/  STS [R13+UR4], R0 ;  /* 0x000000000d007988 */ /* 0x000fe80008000804 */
[----:B------:R-:W1:Y:S04]  /*2150*/  LDS R6, [R10+UR4+0x4] ;  /* 0x000004040a067984 */ /* 0x000e680008000800 */
[----:B0-----:R-:W0:Y:S04]  /*2160*/  LDS R5, [R13+UR4+0x4] ;  /* 0x000004040d057984 */ /* 0x001e280008000800 */
[----:B-1----:R1:W-:Y:S04]  /*2170*/  STS [R13+UR4+0x4], R6 ;  /* 0x000004060d007988 */ /* 0x0023e80008000804 */
[----:B0-----:R1:W-:Y:S02]  /*2180*/  STS.64 [R10+UR4], R4 ;  /* 0x000000040a007988 */ /* 0x0013e40008000a04 */
.L_x_98:
[----:B------:R-:W-:Y:S05]  /*2190*/  BSYNC.RECONVERGENT B0 ;  /* 0x0000000000007941 */ /* 0x000fea0003800200 */
.L_x_97:
        /* <DEDUP_REMOVED lines=13> */
.L_x_105:
[----:B-1234-:R-:W-:Y:S04]  /*2270*/  LDS R4, [R13+UR4] ;  /* 0x000000040d047984 */ /* 0x01efe80008000800 */
[----:B------:R-:W1:Y:S02]  /*2280*/  LDS R0, [R11+UR4] ;  /* 0x000000040b007984 */ /* 0x000e640008000800 */
[----:B-1----:R-:W-:-:S13]  /*2290*/  ISETP.GT.U32.AND P6, PT, R4, R0, PT ;  /* 0x000000000400720c */ /* 0x002fda0003fc4070 */
[----:B------:R-:W-:Y:S05]  /*22a0*/  @!P6 BREAK.RELIABLE B1 ;  /* 0x000000000001e942 */ /* 0x000fea0003800100 */
[----:B------:R-:W-:Y:S05]  /*22b0*/  @!P6 BRA `(.L_x_103) ;  /* 0x000000000018e947 */ /* 0x000fea0003800000 */
.L_x_106:
[----:B------:R-:W-:Y:S05]  /*22c0*/  BSYNC.RELIABLE B1 ;  /* 0x0000000000017941 */ /* 0x000fea0003800100 */
.L_x_104:
[----:B------:R-:W-:Y:S04]  /*22d0*/  STS [R13+UR4], R0 ;  /* 0x000000000d007988 */ /* 0x000fe80008000804 */
[----:B------:R-:W1:Y:S04]  /*22e0*/  LDS R6, [R11+UR4+0x4] ;  /* 0x000004040b067984 */ /* 0x000e680008000800 */
[----:B0-----:R-:W0:Y:S04]  /*22f0*/  LDS R5, [R13+UR4+0x4] ;  /* 0x000004040d057984 */ /* 0x001e280008000800 */
[----:B-1----:R1:W-:Y:S04]  /*2300*/  STS [R13+UR4+0x4], R6 ;  /* 0x000004060d007988 */ /* 0x0023e80008000804 */
[----:B0-----:R1:W-:Y:S02]  /*2310*/  STS.64 [R11+UR4], R4 ;  /* 0x000000040b007988 */ /* 0x0013e40008000a04 */
.L_x_103:
[----:B------:R-:W-:Y:S05]  /*2320*/  BSYNC.RECONVERGENT B0 ;  /* 0x0000000000007941 */ /* 0x000fea0003800200 */
.L_x_102:
        /* <DEDUP_REMOVED lines=14> */
.L_x_110:
[----:B-1234-:R-:W-:Y:S04]  /*2410*/  LDS R4, [R13+UR4] ;  /* 0x000000040d047984 */ /* 0x01efe80008000800 */
[----:B------:R-:W1:Y:S02]  /*2420*/  LDS R0, [R14] ;  /* 0x000000000e007984 */ /* 0x000e640000000800 */
[----:B-1----:R-:W-:-:S13]  /*2430*/  ISETP.GT.U32.AND P6, PT, R4, R0, PT ;  /* 0x000000000400720c */ /* 0x002fda0003fc4070 */
[----:B------:R-:W-:Y:S05]  /*2440*/  @!P6 BREAK.RELIABLE B1 ;  /* 0x000000000001e942 */ /* 0x000fea0003800100 */
[----:B------:R-:W-:Y:S05]  /*2450*/  @!P6 BRA `(.L_x_108) ;  /* 0x000000000018e947 */ /* 0x000fea0003800000 */
.L_x_111:
[----:B------:R-:W-:Y:S05]  /*2460*/  BSYNC.RELIABLE B1 ;  /* 0x0000000000017941 */ /* 0x000fea0003800100 */
.L_x_109:
[----:B------:R-:W-:Y:S04]  /*2470*/  STS [R13+UR4], R0 ;  /* 0x000000000d007988 */ /* 0x000fe80008000804 */
[----:B------:R-:W1:Y:S04]  /*2480*/  LDS R6, [R14+0x4] ;  /* 0x000004000e067984 */ /* 0x000e680000000800 */
[----:B0-----:R-:W0:Y:S04]  /*2490*/  LDS R5, [R13+UR4+0x4] ;  /* 0x000004040d057984 */ /* 0x001e280008000800 */
[----:B-1----:R1:W-:Y:S04]  /*24a0*/  STS [R13+UR4+0x4], R6 ;  /* 0x000004060d007988 */ /* 0x0023e80008000804 */
[----:B0-----:R1:W-:Y:S02]  /*24b0*/  STS.64 [R14], R4 ;  /* 0x000000040e007388 */ /* 0x0013e40000000a00 */
.L_x_108:
[----:B------:R-:W-:Y:S05]  /*24c0*/  BSYNC.RECONVERGENT B0 ;  /* 0x0000000000007941 */ /* 0x000fea0003800200 */
.L_x_107:
[----:B------:R-:W-:Y:S05]  /*24d0*/  WARPSYNC.ALL ;  /* 0x0000000000007948 */ /* 0x000fea0003800000 */
[C---:B------:R-:W-:Y:S01]  /*24e0*/  LOP3.LUT R18, R15.reuse, 0x40, RZ, 0x3c, !PT ;  /* 0x000000400f127812 */ /* 0x040fe200078e3cff */
[----:B------:R-:W-:Y:S01]  /*24f0*/  BAR.SYNC.DEFER_BLOCKING 0x0 ;  /* 0x0000000000007b1d */ /* 0x000fe20000010000 */
[----:B------:R-:W-:Y:S02]  /*2500*/  LOP3.LUT R16, R15, 0x80, RZ, 0xc0, !PT ;  /* 0x000000800f107812 */ /* 0x000fe400078ec0ff */
[----:B------:R-:W-:Y:S02]  /*2510*/  ISETP.GT.U32.AND P6, PT, R18, R15, PT ;  /* 0x0000000f1200720c */ /* 0x000fe40003fc4070 */
[----:B-1-34-:R-:W-:Y:S01]  /*2520*/  LOP3.LUT R6, R13, 0x200, RZ, 0x3c, !PT ;  /* 0x000002000d067812 */ /* 0x01afe200078e3cff */
[----:B------:R-:W-:Y:S01]  /*2530*/  BSSY.RECONVERGENT B0, `(.L_x_112) ;  /* 0x0000017000007945 */ /* 0x000fe20003800200 */
[----:B------:R-:W-:-:S09]  /*2540*/  P2R R17, PR, RZ, 0x40 ;  /* 0x00000040ff117803 */ /* 0x000fd20000000000 */
[----:B------:R-:W-:Y:S05]  /*2550*/  @!P6 BRA `(.L_x_113) ;  /* 0x000000000050e947 */ /* 0x000fea0003800000 */
[----:B------:R-:W-:Y:S01]  /*2560*/  ISETP.NE.AND P6, PT, R16, RZ, PT ;  /* 0x000000ff1000720c */ /* 0x000fe20003fc5270 */
[----:B------:R-:W-:-:S12]  /*2570*/  BSSY.RELIABLE B1, `(.L_x_114) ;  /* 0x000000d000017945 */ /* 0x000fd80003800100 */
[----:B------:R-:W-:Y:S05]  /*2580*/  @!P6 BRA `(.L_x_115) ;  /* 0x000000000018e947 */ /* 0x000fea0003800000 */
[----:B------:R-:W-:Y:S04]  /*2590*/  LDS R0, [R6+UR4] ;  /* 0x0000000406007984 */ /* 0x000fe80008000800 */
[----:B--2---:R-:W1:Y:S02]  /*25a0*/  LDS R4, [R13+UR4] ;  /* 0x000000040d047984 */ /* 0x004e640008000800 */
[----:B-1----:R-:W-:-:S13]  /*25b0*/  ISETP.GE.U32.AND P6, PT, R4, R0, PT ;  /* 0x000000000400720c */ /* 0x002fda0003fc6070 */
[----:B------:R-:W-:Y:S05]  /*25c0*/  @P6 BREAK.RELIABLE B1 ;  /* 0x0000000000016942 */ /* 0x000fea0003800100 */
[----:B------:R-:W-:Y:S05]  /*25d0*/  @!P6 BRA `(.L_x_116) ;  /* 0x000000000018e947 */ /* 0x000fea0003800000 */
[----:B------:R-:W-:Y:S05]  /*25e0*/  BRA `(.L_x_113) ;  /* 0x00000000002c7947 */ /* 0x000fea0003800000 */
.L_x_115:
[----:B--2---:R-:W-:Y:S04]  /*25f0*/  LDS R4, [R13+UR4] ;  /* 0x000000040d047984 */ /* 0x004fe80008000800 */
[----:B------:R-:W1:Y:S02]  /*2600*/  LDS R0, [R6+UR4] ;  /* 0x0000000406007984 */ /* 0x000e640008000800 */
[----:B-1----:R-:W-:-:S13]  /*2610*/  ISETP.GT.U32.AND P6, PT, R4, R0, PT ;  /* 0x000000000400720c */ /* 0x002fda0003fc4070 */
[----:B------:R-:W-:Y:S05]  /*2620*/  @!P6 BREAK.RELIABLE B1 ;  /* 0x000000000001e942 */ /* 0x000fea0003800100 */
[----:B------:R-:W-:Y:S05]  /*2630*/  @!P6 BRA `(.L_x_113) ;  /* 0x000000000018e947 */ /* 0x000fea0003800000 */
.L_x_116:
[----:B------:R-:W-:Y:S05]  /*2640*/  BSYNC.RELIABLE B1 ;  /* 0x0000000000017941 */ /* 0x000fea0003800100 */
.L_x_114:
[----:B------:R-:W-:Y:S04]  /*2650*/  STS [R13+UR4], R0 ;  /* 0x000000000d007988 */ /* 0x000fe80008000804 */
[----:B------:R-:W1:Y:S04]  /*2660*/  LDS R14, [R6+UR4+0x4] ;  /* 0x00000404060e7984 */ /* 0x000e680008000800 */
[----:B0-----:R-:W0:Y:S04]  /*2670*/  LDS R5, [R13+UR4+0x4] ;  /* 0x000004040d057984 */ /* 0x001e280008000800 */
[----:B-1----:R1:W-:Y:S04]  /*2680*/  STS [R13+UR4+0x4], R14 ;  /* 0x0000040e0d007988 */ /* 0x0023e80008000804 */
[----:B0-----:R1:W-:Y:S02]  /*2690*/  STS.64 [R6+UR4], R4 ;  /* 0x0000000406007988 */ /* 0x0013e40008000a04 */
.L_x_113:
[----:B------:R-:W-:Y:S05]  /*26a0*/  BSYNC.RECONVERGENT B0 ;  /* 0x0000000000007941 */ /* 0x000fea0003800200 */
.L_x_112:
        /* <DEDUP_REMOVED lines=8> */
[----:B-12---:R-:W1:Y:S02]  /*2730*/  LDS R4, [R13+UR4] ;  /* 0x000000040d047984 */ /* 0x006e640008000800 */
[----:B-1----:R-:W-:-:S13]  /*2740*/  ISETP.GE.U32.AND P6, PT, R4, R0, PT ;  /* 0x000000000400720c */ /* 0x002fda0003fc6070 */
[----:B------:R-:W-:Y:S05]  /*2750*/  @P6 BREAK.RELIABLE B1 ;  /* 0x0000000000016942 */ /* 0x000fea0003800100 */
[----:B------:R-:W-:Y:S05]  /*2760*/  @!P6 BRA `(.L_x_121) ;  /* 0x000000000018e947 */ /* 0x000fea0003800000 */
[----:B------:R-:W-:Y:S05]  /*2770*/  BRA `(.L_x_118) ;  /* 0x00000000002c7947 */ /* 0x000fea0003800000 */
.L_x_120:
[----:B-12---:R-:W-:Y:S04]  /*2780*/  LDS R4, [R13+UR4] ;  /* 0x000000040d047984 */ /* 0x006fe80008000800 */
[----:B------:R-:W1:Y:S02]  /*2790*/  LDS R0, [R7+UR4] ;  /* 0x0000000407007984 */ /* 0x000e640008000800 */
[----:B-1----:R-:W-:-:S13]  /*27a0*/  ISETP.GT.U32.AND P6, PT, R4, R0, PT ;  /* 0x000000000400720c */ /* 0x002fda0003fc4070 */
[----:B------:R-:W-:Y:S05]  /*27b0*/  @!P6 BREAK.RELIABLE B1 ;  /* 0x000000000001e942 */ /* 0x000fea0003800100 */
[----:B------:R-:W-:Y:S05]  /*27c0*/  @!P6 BRA `(.L_x_118) ;  /* 0x000000000018e947 */ /* 0x000fea0003800000 */
.L_x_121:
[----:B------:R-:W-:Y:S05]  /*27d0*/  BSYNC.RELIABLE B1 ;  /* 0x0000000000017941 */ /* 0x000fea0003800100 */
.L_x_119:
[----:B------:R-:W-:Y:S04]  /*27e0*/  STS [R13+UR4], R0 ;  /* 0x000000000d007988 */ /* 0x000fe80008000804 */
[----:B------:R-:W1:Y:S04]  /*27f0*/  LDS R14, [R7+UR4+0x4] ;  /* 0x00000404070e7984 */ /* 0x000e680008000800 */
[----:B0-----:R-:W0:Y:S04]  /*2800*/  LDS R5, [R13+UR4+0x4] ;  /* 0x000004040d057984 */ /* 0x001e280008000800 */
[----:B-1----:R3:W-:Y:S04]  /*2810*/  STS [R13+UR4+0x4], R14 ;  /* 0x0000040e0d007988 */ /* 0x0027e80008000804 */
[----:B0-----:R3:W-:Y:S02]  /*2820*/  STS.64 [R7+UR4], R4 ;  /* 0x0000000407007988 */ /* 0x0017e40008000a04 */
.L_x_118:
[----:B------:R-:W-:Y:S05]  /*2830*/  BSYNC.RECONVERGENT B0 ;  /* 0x0000000000007941 */ /* 0x000fea0003800200 */
.L_x_117:
        /* <DEDUP_REMOVED lines=8> */
[----:B-123--:R-:W1:Y:S02]  /*28c0*/  LDS R4, [R13+UR4] ;  /* 0x000000040d047984 */ /* 0x00ee640008000800 */
[----:B-1----:R-:W-:-:S13]  /*28d0*/  ISETP.GE.U32.AND P6, PT, R4, R0, PT ;  /* 0x000000000400720c */ /* 0x002fda0003fc6070 */
[----:B------:R-:W-:Y:S05]  /*28e0*/  @P6 BREAK.RELIABLE B1 ;  /* 0x0000000000016942 */ /* 0x000fea0003800100 */
[----:B------:R-:W-:Y:S05]  /*28f0*/  @!P6 BRA `(.L_x_126) ;  /* 0x000000000018e947 */ /* 0x000fea0003800000 */
[----:B------:R-:W-:Y:S05]  /*2900*/  BRA `(.L_x_123) ;  /* 0x00000000002c7947 */ /* 0x000fea0003800000 */
.L_x_125:
[----:B-123--:R-:W-:Y:S04]  /*2910*/  LDS R4, [R13+UR4] ;  /* 0x000000040d047984 */ /* 0x00efe80008000800 */
[----:B------:R-:W1:Y:S02]  /*2920*/  LDS R0, [R8+UR4] ;  /* 0x0000000408007984 */ /* 0x000e640008000800 */
[----:B-1----:R-:W-:-:S13]  /*2930*/  ISETP.GT.U32.AND P6, PT, R4, R0, PT ;  /* 0x000000000400720c */ /* 0x002fda0003fc4070 */
[----:B------:R-:W-:Y:S05]  /*2940*/  @!P6 BREAK.RELIABLE B1 ;  /* 0x000000000001e942 */ /* 0x000fea0003800100 */
[----:B------:R-:W-:Y:S05]  /*2950*/  @!P6 BRA `(.L_x_123) ;  /* 0x000000000018e947 */ /* 0x000fea0003800000 */
.L_x_126:
[----:B------:R-:W-:Y:S05]  /*2960*/  BSYNC.RELIABLE B1 ;  /* 0x0000000000017941 */ /* 0x000fea0003800100 */
.L_x_124:
[----:B------:R-:W-:Y:S04]  /*2970*/  STS [R13+UR4], R0 ;  /* 0x000000000d007988 */ /* 0x000fe80008000804 */
[----:B------:R-:W1:Y:S04]  /*2980*/  LDS R14, [R8+UR4+0x4] ;  /* 0x00000404080e7984 */ /* 0x000e680008000800 */
[----:B0-----:R-:W0:Y:S04]  /*2990*/  LDS R5, [R13+UR4+0x4] ;  /* 0x000004040d057984 */ /* 0x001e280008000800 */
[----:B-1----:R4:W-:Y:S04]  /*29a0*/  STS [R13+UR4+0x4], R14 ;  /* 0x0000040e0d007988 */ /* 0x0029e80008000804 */
[----:B0-----:R4:W-:Y:S02]  /*29b0*/  STS.64 [R8+UR4], R4 ;  /* 0x0000000408007988 */ /* 0x0019e40008000a04 */
.L_x_123:
[----:B------:R-:W-:Y:S05]  /*29c0*/  BSYNC.RECONVERGENT B0 ;  /* 0x0000000000007941 */ /* 0x000fea0003800200 */
.L_x_122:
        /* <DEDUP_REMOVED lines=13> */
.L_x_130:
[----:B-1234-:R-:W-:Y:S04]  /*2aa0*/  LDS R4, [R13+UR4] ;  /* 0x000000040d047984 */ /* 0x01efe80008000800 */
[----:B------:R-:W1:Y:S02]  /*2ab0*/  LDS R0, [R9+UR4] ;  /* 0x0000000409007984 */ /* 0x000e640008000800 */
[----:B-1----:R-:W-:-:S13]  /*2ac0*/  ISETP.GT.U32.AND P6, PT, R4, R0, PT ;  /* 0x000000000400720c */ /* 0x002fda0003fc4070 */
[----:B------:R-:W-:Y:S05]  /*2ad0*/  @!P6 BREAK.RELIABLE B1 ;  /* 0x000000000001e942 */ /* 0x000fea0003800100 */
[----:B------:R-:W-:Y:S05]  /*2ae0*/  @!P6 BRA `(.L_x_128) ;  /* 0x000000000018e947 */ /* 0x000fea0003800000 */
.L_x_131:
[----:B------:R-:W-:Y:S05]  /*2af0*/  BSYNC.RELIABLE B1 ;  /* 0x0000000000017941 */ /* 0x000fea0003800100 */
.L_x_129:
[----:B------:R-:W-:Y:S04]  /*2b00*/  STS [R13+UR4], R0 ;  /* 0x000000000d007988 */ /* 0x000fe80008000804 */
[----:B------:R-:W1:Y:S04]  /*2b10*/  LDS R14, [R9+UR4+0x4] ;  /* 0x00000404090e7984 */ /* 0x000e680008000800 */
[----:B0-----:R-:W0:Y:S04]  /*2b20*/  LDS R5, [R13+UR4+0x4] ;  /* 0x000004040d057984 */ /* 0x001e280008000800 */
[----:B-1----:R1:W-:Y:S04]  /*2b30*/  STS [R13+UR4+0x4], R14 ;  /* 0x0000040e0d007988 */ /* 0x0023e80008000804 */
[----:B0-----:R1:W-:Y:S02]  /*2b40*/  STS.64 [R9+UR4], R4 ;  /* 0x0000000409007988 */ /* 0x0013e40008000a04 */
.L_x_128:
[----:B------:R-:W-:Y:S05]  /*2b50*/  BSYNC.RECONVERGENT B0 ;  /* 0x0000000000007941 */ /* 0x000fea0003800200 */
.L_x_127:
        /* <DEDUP_REMOVED lines=13> */
.L_x_135:
[----:B-1234-:R-:W-:Y:S04]  /*2c30*/  LDS R4, [R13+UR4] ;  /* 0x000000040d047984 */ /* 0x01efe80008000800 */
[----:B------:R-:W1:Y:S02]  /*2c40*/  LDS R0, [R10+UR4] ;  /* 0x000000040a007984 */ /* 0x000e640008000800 */
[----:B-1----:R-:W-:-:S13]  /*2c50*/  ISETP.GT.U32.AND P6, PT, R4, R0, PT ;  /* 0x000000000400720c */ /* 0x002fda0003fc4070 */
[----:B------:R-:W-:Y:S05]  /*2c60*/  @!P6 BREAK.RELIABLE B1 ;  /* 0x000000000001e942 */ /* 0x000fea0003800100 */
[----:B------:R-:W-:Y:S05]  /*2c70*/  @!P6 BRA `(.L_x_133) ;  /* 0x000000000018e947 */ /* 0x000fea0003800000 */
.L_x_136:
[----:B------:R-:W-:Y:S05]  /*2c80*/  BSYNC.RELIABLE B1 ;  /* 0x0000000000017941 */ /* 0x000fea0003800100 */
.L_x_134:
[----:B------:R-:W-:Y:S04]  /*2c90*/  STS [R13+UR4], R0 ;  /* 0x000000000d007988 */ /* 0x000fe80008000804 */
[----:B------:R-:W1:Y:S04]  /*2ca0*/  LDS R14, [R10+UR4+0x4] ;  /* 0x000004040a0e7984 */ /* 0x000e680008000800 */
[----:B0-----:R-:W0:Y:S04]  /*2cb0*/  LDS R5, [R13+UR4+0x4] ;  /* 0x000004040d057984 */ /* 0x001e280008000800 */
[----:B-1----:R1:W-:Y:S04]  /*2cc0*/  STS [R13+UR4+0x4], R14 ;  /* 0x0000040e0d007988 */ /* 0x0023e80008000804 */
[----:B0-----:R1:W-:Y:S02]  /*2cd0*/  STS.64 [R10+UR4], R4 ;  /* 0x000000040a007988 */ /* 0x0013e40008000a04 */
.L_x_133:
[----:B------:R-:W-:Y:S05]  /*2ce0*/  BSYNC.RECONVERGENT B0 ;  /* 0x0000000000007941 */ /* 0x000fea0003800200 */
.L_x_132:
        /* <DEDUP_REMOVED lines=13> */
.L_x_140:
[----:B-1234-:R-:W-:Y:S04]  /*2dc0*/  LDS R4, [R13+UR4] ;  /* 0x000000040d047984 */ /* 0x01efe80008000800 */
[----:B------:R-:W1:Y:S02]  /*2dd0*/  LDS R0, [R11+UR4] ;  /* 0x000000040b007984 */ /* 0x000e640008000800 */
[----:B-1----:R-:W-:-:S13]  /*2de0*/  ISETP.GT.U32.AND P6, PT, R4, R0, PT ;  /* 0x000000000400720c */ /* 0x002fda0003fc4070 */
[----:B------:R-:W-:Y:S05]  /*2df0*/  @!P6 BREAK.RELIABLE B1 ;  /* 0x000000000001e942 */ /* 0x000fea0003800100 */
[----:B------:R-:W-:Y:S05]  /*2e00*/  @!P6 BRA `(.L_x_138) ;  /* 0x000000000018e947 */ /* 0x000fea0003800000 */
.L_x_141:
[----:B------:R-:W-:Y:S05]  /*2e10*/  BSYNC.RELIABLE B1 ;  /* 0x0000000000017941 */ /* 0x000fea0003800100 */
.L_x_139:
[----:B------:R-:W-:Y:S04]  /*2e20*/  STS [R13+UR4], R0 ;  /* 0x000000000d007988 */ /* 0x000fe80008000804 */
[----:B------:R-:W1:Y:S04]  /*2e30*/  LDS R14, [R11+UR4+0x4] ;  /* 0x000004040b0e7984 */ /* 0x000e680008000800 */
[----:B0-----:R-:W0:Y:S04]  /*2e40*/  LDS R5, [R13+UR4+0x4] ;  /* 0x000004040d057984 */ /* 0x001e280008000800 */
[----:B-1----:R1:W-:Y:S04]  /*2e50*/  STS [R13+UR4+0x4], R14 ;  /* 0x0000040e0d007988 */ /* 0x0023e80008000804 */
[----:B0-----:R1:W-:Y:S02]  /*2e60*/  STS.64 [R11+UR4], R4 ;  /* 0x000000040b007988 */ /* 0x0013e40008000a04 */
.L_x_138:
[----:B------:R-:W-:Y:S05]  /*2e70*/  BSYNC.RECONVERGENT B0 ;  /* 0x0000000000007941 */ /* 0x000fea0003800200 */
.L_x_137:
        /* <DEDUP_REMOVED lines=14> */
.L_x_145:
[----:B-1234-:R-:W-:Y:S04]  /*2f60*/  LDS R4, [R13+UR4] ;  /* 0x000000040d047984 */ /* 0x01efe80008000800 */
[----:B------:R-:W1:Y:S02]  /*2f70*/  LDS R0, [R19] ;  /* 0x0000000013007984 */ /* 0x000e640000000800 */
[----:B-1----:R-:W-:-:S13]  /*2f80*/  ISETP.GT.U32.AND P6, PT, R4, R0, PT ;  /* 0x000000000400720c */ /* 0x002fda0003fc4070 */
[----:B------:R-:W-:Y:S05]  /*2f90*/  @!P6 BREAK.RELIABLE B1 ;  /* 0x000000000001e942 */ /* 0x000fea0003800100 */
[----:B------:R-:W-:Y:S05]  /*2fa0*/  @!P6 BRA `(.L_x_143) ;  /* 0x000000000018e947 */ /* 0x000fea0003800000 */
.L_x_146:
[----:B------:R-:W-:Y:S05]  /*2fb0*/  BSYNC.RELIABLE B1 ;  /* 0x0000000000017941 */ /* 0x000fea0003800100 */
.L_x_144:
[----:B------:R-:W-:Y:S04]  /*2fc0*/  STS [R13+UR4], R0 ;  /* 0x000000000d007988 */ /* 0x000fe80008000804 */
[----:B------:R-:W1:Y:S04]  /*2fd0*/  LDS R14, [R19+0x4] ;  /* 0x00000400130e7984 */ /* 0x000e680000000800 */
[----:B0-----:R-:W0:Y:S04]  /*2fe0*/  LDS R5, [R13+UR4+0x4] ;  /* 0x000004040d057984 */ /* 0x001e280008000800 */
[----:B-1----:R1:W-:Y:S04]  /*2ff0*/  STS [R13+UR4+0x4], R14 ;  /* 0x0000040e0d007988 */ /* 0x0023e80008000804 */
[----:B0-----:R1:W-:Y:S02]  /*3000*/  STS.64 [R19], R4 ;  /* 0x0000000413007388 */ /* 0x0013e40000000a00 */
.L_x_143:
[----:B------:R-:W-:Y:S05]  /*3010*/  BSYNC.RECONVERGENT B0 ;  /* 0x0000000000007941 */ /* 0x000fea0003800200 */
.L_x_142:
[----:B------:R-:W-:Y:S05]  /*3020*/  WARPSYNC.ALL ;  /* 0x0000000000007948 */ /* 0x000fea0003800000 */
[C---:B-1234-:R-:W-:Y:S01]  /*3030*/  LOP3.LUT R4, R15.reuse, 0x80, RZ, 0x3c, !PT ;  /* 0x000000800f047812 */ /* 0x05efe200078e3cff */
[----:B------:R-:W-:Y:S01]  /*3040*/  BAR.SYNC.DEFER_BLOCKING 0x0 ;  /* 0x0000000000007b1d */ /* 0x000fe20000010000 */
[----:B------:R-:W-:Y:S02]  /*3050*/  LOP3.LUT R14, R15, 0x100, RZ, 0xc0, !PT ;  /* 0x000001000f0e7812 */ /* 0x000fe400078ec0ff */
[----:B------:R-:W-:Y:S02]  /*3060*/  ISETP.GT.U32.AND P6, PT, R4, R15, PT ;  /* 0x0000000f0400720c */ /* 0x000fe40003fc4070 */
[----:B------:R-:W-:Y:S01]  /*3070*/  LOP3.LUT R0, R13, 0x400, RZ, 0x3c, !PT ;  /* 0x000004000d007812 */ /* 0x000fe200078e3cff */
[----:B------:R-:W-:Y:S01]  /*3080*/  BSSY.RECONVERGENT B0, `(.L_x_147) ;  /* 0x0000017000007945 */ /* 0x000fe20003800200 */
[----:B------:R-:W-:-:S09]  /*3090*/  P2R R16, PR, RZ, 0x40 ;  /* 0x00000040ff107803 */ /* 0x000fd20000000000 */
[----:B------:R-:W-:Y:S05]  /*30a0*/  @!P6 BRA `(.L_x_148) ;  /* 0x000000000050e947 */ /* 0x000fea0003800000 */
[----:B------:R-:W-:Y:S01]  /*30b0*/  ISETP.NE.AND P6, PT, R14, RZ, PT ;  /* 0x000000ff0e00720c */ /* 0x000fe20003fc5270 */
[----:B------:R-:W-:-:S12]  /*30c0*/  BSSY.RELIABLE B1, `(.L_x_149) ;  /* 0x000000d000017945 */ /* 0x000fd80003800100 */
[----:B------:R-:W-:Y:S05]  /*30d0*/  @!P6 BRA `(.L_x_150) ;  /* 0x000000000018e947 */ /* 0x000fea0003800000 */
[----:B------:R-:W-:Y:S04]  /*30e0*/  LDS R19, [R0+UR4] ;  /* 0x0000000400137984 */ /* 0x000fe80008000800 */
[----:B------:R-:W1:Y:S02]  /*30f0*/  LDS R4, [R13+UR4] ;  /* 0x000000040d047984 */ /* 0x000e640008000800 */
[----:B-1----:R-:W-:-:S13]  /*3100*/  ISETP.GE.U32.AND P6, PT, R4, R19, PT ;  /* 0x000000130400720c */ /* 0x002fda0003fc6070 */
[----:B------:R-:W-:Y:S05]  /*3110*/  @P6 BREAK.RELIABLE B1 ;  /* 0x0000000000016942 */ /* 0x000fea0003800100 */
[----:B------:R-:W-:Y:S05]  /*3120*/  @!P6 BRA `(.L_x_151) ;  /* 0x000000000018e947 */ /* 0x000fea0003800000 */
[----:B------:R-:W-:Y:S05]  /*3130*/  BRA `(.L_x_148) ;  /* 0x00000000002c7947 */ /* 0x000fea0003800000 */
.L_x_150:
[----:B------:R-:W-:Y:S04]  /*3140*/  LDS R4, [R13+UR4] ;  /* 0x000000040d047984 */ /* 0x000fe80008000800 */
[----:B------:R-:W1:Y:S02]  /*3150*/  LDS R19, [R0+UR4] ;  /* 0x0000000400137984 */ /* 0x000e640008000800 */
[----:B-1----:R-:W-:-:S13]  /*3160*/  ISETP.GT.U32.AND P6, PT, R4, R19, PT ;  /* 0x000000130400720c */ /* 0x002fda0003fc4070 */
[----:B------:R-:W-:Y:S05]  /*3170*/  @!P6 BREAK.RELIABLE B1 ;  /* 0x000000000001e942 */ /* 0x000fea0003800100 */
[----:B------:R-:W-:Y:S05]  /*3180*/  @!P6 BRA `(.L_x_148) ;  /* 0x000000000018e947 */ /* 0x000fea0003800000 */
.L_x_151:
[----:B------:R-:W-:Y:S05]  /*3190*/  BSYNC.RELIABLE B1 ;  /* 0x0000000000017941 */ /* 0x000fea0003800100 */
.L_x_149:
[----:B------:R-:W-:Y:S04]  /*31a0*/  STS [R13+UR4], R19 ;  /* 0x000000130d007988 */ /* 0x000fe80008000804 */
[----:B------:R-:W1:Y:S04]  /*31b0*/  LDS R20, [R0+UR4+0x4] ;  /* 0x0000040400147984 */ /* 0x000e680008000800 */
[----:B0-----:R-:W0:Y:S04]  /*31c0*/  LDS R5, [R13+UR4+0x4] ;  /* 0x000004040d057984 */ /* 0x001e280008000800 */
[----:B-1----:R1:W-:Y:S04]  /*31d0*/  STS [R13+UR4+0x4], R20 ;  /* 0x000004140d007988 */ /* 0x0023e80008000804 */
[----:B0-----:R1:W-:Y:S02]  /*31e0*/  STS.64 [R0+UR4], R4 ;  /* 0x0000000400007988 */ /* 0x0013e40008000a04 */
.L_x_148:
[----:B------:R-:W-:Y:S05]  /*31f0*/  BSYNC.RECONVERGENT B0 ;  /* 0x0000000000007941 */ /* 0x000fea0003800200 */
.L_x_147:
[----:B------:R-:W-:Y:S05]  /*3200*/  WARPSYNC.ALL ;  /* 0x0000000000007948 */ /* 0x000fea0003800000 */
[----:B------:R-:W-:Y:S01]  /*3210*/  BAR.SYNC.DEFER_BLOCKING 0x0 ;  /* 0x0000000000007b1d */ /* 0x000fe20000010000 */
[----:B------:R-:W-:-:S05]  /*3220*/  ISETP.GT.U32.AND P6, PT, R18, R15, PT ;  /* 0x0000000f1200720c */ /* 0x000fca0003fc4070 */
[----:B------:R-:W-:Y:S08]  /*3230*/  BSSY.RECONVERGENT B0, `(.L_x_152) ;  /* 0x0000016000007945 */ /* 0x000ff00003800200 */
[----:B------:R-:W-:Y:S05]  /*3240*/  @!P6 BRA `(.L_x_153) ;  /* 0x000000000050e947 */ /* 0x000fea0003800000 */
[----:B------:R-:W-:Y:S01]  /*3250*/  ISETP.NE.AND P6, PT, R14, RZ, PT ;  /* 0x000000ff0e00720c */ /* 0x000fe20003fc5270 */
[----:B------:R-:W-:-:S12]  /*3260*/  BSSY.RELIABLE B1, `(.L_x_154) ;  /* 0x000000d000017945 */ /* 0x000fd80003800100 */
[----:B------:R-:W-:Y:S05]  /*3270*/  @!P6 BRA `(.L_x_155) ;  /* 0x000000000018e947 */ /* 0x000fea0003800000 */
[----:B------:R-:W-:Y:S04]  /*3280*/  LDS R18, [R6+UR4] ;  /* 0x0000000406127984 */ /* 0x000fe80008000800 */
[----:B-1----:R-:W1:Y:S02]  /*3290*/  LDS R4, [R13+UR4] ;  /* 0x000000040d047984 */ /* 0x002e640008000800 */
[----:B-1----:R-:W-:-:S13]  /*32a0*/  ISETP.GE.U32.AND P6, PT, R4, R18, PT ;  /* 0x000000120400720c */ /* 0x002fda0003fc6070 */
[----:B------:R-:W-:Y:S05]  /*32b0*/  @P6 BREAK.RELIABLE B1 ;  /* 0x0000000000016942 */ /* 0x000fea0003800100 */
[----:B------:R-:W-:Y:S05]  /*32c0*/  @!P6 BRA `(.L_x_156) ;  /* 0x000000000018e947 */ /* 0x000fea0003800000 */
[----:B------:R-:W-:Y:S05]  /*32d0*/  BRA `(.L_x_153) ;  /* 0x00000000002c7947 */ /* 0x000fea0003800000 */
.L_x_155:
[----:B-1----:R-:W-:Y:S04]  /*32e0*/  LDS R4, [R13+UR4] ;  /* 0x000000040d047984 */ /* 0x002fe80008000800 */
[----:B------:R-:W1:Y:S02]  /*32f0*/  LDS R18, [R6+UR4] ;  /* 0x0000000406127984 */ /* 0x000e640008000800 */
[----:B-1----:R-:W-:-:S13]  /*3300*/  ISETP.GT.U32.AND P6, PT, R4, R18, PT ;  /* 0x000000120400720c */ /* 0x002fda0003fc4070 */
[----:B------:R-:W-:Y:S05]  /*3310*/  @!P6 BREAK.RELIABLE B1 ;  /* 0x000000000001e942 */ /* 0x000fea0003800100 */
[----:B------:R-:W-:Y:S05]  /*3320*/  @!P6 BRA `(.L_x_153) ;  /* 0x000000000018e947 */ /* 0x000fea0003800000 */
.L_x_156:
[----:B------:R-:W-:Y:S05]  /*3330*/  BSYNC.RELIABLE B1 ;  /* 0x0000000000017941 */ /* 0x000fea0003800100 */
.L_x_154:
[----:B------:R-:W-:Y:S04]  /*3340*/  STS [R13+UR4], R18 ;  /* 0x000000120d007988 */ /* 0x000fe80008000804 */
[----:B------:R-:W1:Y:S04]  /*3350*/  LDS R20, [R6+UR4+0x4] ;  /* 0x0000040406147984 */ /* 0x000e680008000800 */
[----:B0-----:R-:W0:Y:S04]  /*3360*/  LDS R5, [R13+UR4+0x4] ;  /* 0x000004040d057984 */ /* 0x001e280008000800 */
[----:B-1----:R2:W-:Y:S04]  /*3370*/  STS [R13+UR4+0x4], R20 ;  /* 0x000004140d007988 */ /* 0x0025e80008000804 */
[----:B0-----:R2:W-:Y:S02]  /*3380*/  STS.64 [R6+UR4], R4 ;  /* 0x0000000406007988 */ /* 0x0015e40008000a04 */
.L_x_153:
[----:B------:R-:W-:Y:S05]  /*3390*/  BSYNC.RECONVERGENT B0 ;  /* 0x0000000000007941 */ /* 0x000fea0003800200 */
.L_x_152:
        /* <DEDUP_REMOVED lines=13> */
.L_x_160:
[----:B-12---:R-:W-:Y:S04]  /*3470*/  LDS R4, [R13+UR4] ;  /* 0x000000040d047984 */ /* 0x006fe80008000800 */
[----:B------:R-:W1:Y:S02]  /*3480*/  LDS R18, [R7+UR4] ;  /* 0x0000000407127984 */ /* 0x000e640008000800 */
[----:B-1----:R-:W-:-:S13]  /*3490*/  ISETP.GT.U32.AND P6, PT, R4, R18, PT ;  /* 0x000000120400720c */ /* 0x002fda0003fc4070 */
[----:B------:R-:W-:Y:S05]  /*34a0*/  @!P6 BREAK.RELIABLE B1 ;  /* 0x000000000001e942 */ /* 0x000fea0003800100 */
[----:B------:R-:W-:Y:S05]  /*34b0*/  @!P6 BRA `(.L_x_158) ;  /* 0x000000000018e947 */ /* 0x000fea0003800000 */
.L_x_161:
[----:B------:R-:W-:Y:S05]  /*34c0*/  BSYNC.RELIABLE B1 ;  /* 0x0000000000017941 */ /* 0x000fea0003800100 */
.L_x_159:
[----:B------:R-:W-:Y:S04]  /*34d0*/  STS [R13+UR4], R18 ;  /* 0x000000120d007988 */ /* 0x000fe80008000804 */
[----:B------:R-:W1:Y:S04]  /*34e0*/  LDS R20, [R7+UR4+0x4] ;  /* 0x0000040407147984 */ /* 0x000e680008000800 */
[----:B0-----:R-:W0:Y:S04]  /*34f0*/  LDS R5, [R13+UR4+0x4] ;  /* 0x000004040d057984 */ /* 0x001e280008000800 */
[----:B-1----:R3:W-:Y:S04]  /*3500*/  STS [R13+UR4+0x4], R20 ;  /* 0x000004140d007988 */ /* 0x0027e80008000804 */
[----:B0-----:R3:W-:Y:S02]  /*3510*/  STS.64 [R7+UR4], R4 ;  /* 0x0000000407007988 */ /* 0x0017e40008000a04 */
.L_x_158:
[----:B------:R-:W-:Y:S05]  /*3520*/  BSYNC.RECONVERGENT B0 ;  /* 0x0000000000007941 */ /* 0x000fea0003800200 */
.L_x_157:
        /* <DEDUP_REMOVED lines=13> */
.L_x_165:
[----:B-123--:R-:W-:Y:S04]  /*3600*/  LDS R4, [R13+UR4] ;  /* 0x000000040d047984 */ /* 0x00efe80008000800 */
[----:B------:R-:W1:Y:S02]  /*3610*/  LDS R18, [R8+UR4] ;  /* 0x0000000408127984 */ /* 0x000e640008000800 */
[----:B-1----:R-:W-:-:S13]  /*3620*/  ISETP.GT.U32.AND P6, PT, R4, R18, PT ;  /* 0x000000120400720c */ /* 0x002fda0003fc4070 */
[----:B------:R-:W-:Y:S05]  /*3630*/  @!P6 BREAK.RELIABLE B1 ;  /* 0x000000000001e942 */ /* 0x000fea0003800100 */
[----:B------:R-:W-:Y:S05]  /*3640*/  @!P6 BRA `(.L_x_163) ;  /* 0x000000000018e947 */ /* 0x000fea0003800000 */
.L_x_166:
[----:B------:R-:W-:Y:S05]  /*3650*/  BSYNC.RELIABLE B1 ;  /* 0x0000000000017941 */ /* 0x000fea0003800100 */
.L_x_164:
[----:B------:R-:W-:Y:S04]  /*3660*/  STS [R13+UR4], R18 ;  /* 0x000000120d007988 */ /* 0x000fe80008000804 */
[----:B------:R-:W1:Y:S04]  /*3670*/  LDS R20, [R8+UR4+0x4] ;  /* 0x0000040408147984 */ /* 0x000e680008000800 */
[----:B0-----:R-:W0:Y:S04]  /*3680*/  LDS R5, [R13+UR4+0x4] ;  /* 0x000004040d057984 */ /* 0x001e280008000800 */
[----:B-1----:R4:W-:Y:S04]  /*3690*/  STS [R13+UR4+0x4], R20 ;  /* 0x000004140d007988 */ /* 0x0029e80008000804 */
[----:B0-----:R4:W-:Y:S02]  /*36a0*/  STS.64 [R8+UR4], R4 ;  /* 0x0000000408007988 */ /* 0x0019e40008000a04 */
.L_x_163:
[----:B------:R-:W-:Y:S05]  /*36b0*/  BSYNC.RECONVERGENT B0 ;  /* 0x0000000000007941 */ /* 0x000fea0003800200 */
.L_x_162:
        /* <DEDUP_REMOVED lines=13> */
.L_x_170:
[----:B-1234-:R-:W-:Y:S04]  /*3790*/  LDS R4, [R13+UR4] ;  /* 0x000000040d047984 */ /* 0x01efe80008000800 */
[----:B------:R-:W1:Y:S02]  /*37a0*/  LDS R18, [R9+UR4] ;  /* 0x0000000409127984 */ /* 0x000e640008000800 */
[----:B-1----:R-:W-:-:S13]  /*37b0*/  ISETP.GT.U32.AND P6, PT, R4, R18, PT ;  /* 0x000000120400720c */ /* 0x002fda0003fc4070 */
[----:B------:R-:W-:Y:S05]  /*37c0*/  @!P6 BREAK.RELIABLE B1 ;  /* 0x000000000001e942 */ /* 0x000fea0003800100 */
[----:B------:R-:W-:Y:S05]  /*37d0*/  @!P6 BRA `(.L_x_168) ;  /* 0x000000000018e947 */ /* 0x000fea0003800000 */
.L_x_171:
[----:B------:R-:W-:Y:S05]  /*37e0*/  BSYNC.RELIABLE B1 ;  /* 0x0000000000017941 */ /* 0x000fea0003800100 */
.L_x_169:
[----:B------:R-:W-:Y:S04]  /*37f0*/  STS [R13+UR4], R18 ;  /* 0x000000120d007988 */ /* 0x000fe80008000804 */
[----:B------:R-:W1:Y:S04]  /*3800*/  LDS R20, [R9+UR4+0x4] ;  /* 0x0000040409147984 */ /* 0x000e680008000800 */
[----:B0-----:R-:W0:Y:S04]  /*3810*/  LDS R5, [R13+UR4+0x4] ;  /* 0x000004040d057984 */ /* 0x001e280008000800 */
[----:B-1----:R1:W-:Y:S04]  /*3820*/  STS [R13+UR4+0x4], R20 ;  /* 0x000004140d007988 */ /* 0x0023e80008000804 */
[----:B0-----:R1:W-:Y:S02]  /*3830*/  STS.64 [R9+UR4], R4 ;  /* 0x0000000409007988 */ /* 0x0013e40008000a04 */
.L_x_168:
[----:B------:R-:W-:Y:S05]  /*3840*/  BSYNC.RECONVERGENT B0 ;  /* 0x0000000000007941 */ /* 0x000fea0003800200 */
.L_x_167:
        /* <DEDUP_REMOVED lines=13> */
.L_x_175:
[----:B-1234-:R-:W-:Y:S04]  /*3920*/  LDS R4, [R13+UR4] ;  /* 0x000000040d047984 */ /* 0x01efe80008000800 */
[----:B------:R-:W1:Y:S02]  /*3930*/  LDS R18, [R10+UR4] ;  /* 0x000000040a127984 */ /* 0x000e640008000800 */
[----:B-1----:R-:W-:-:S13]  /*3940*/  ISETP.GT.U32.AND P6, PT, R4, R18, PT ;  /* 0x000000120400720c */ /* 0x002fda0003fc4070 */
[----:B------:R-:W-:Y:S05]  /*3950*/  @!P6 BREAK.RELIABLE B1 ;  /* 0x000000000001e942 */ /* 0x000fea0003800100 */
[----:B------:R-:W-:Y:S05]  /*3960*/  @!P6 BRA `(.L_x_173) ;  /* 0x000000000018e947 */ /* 0x000fea0003800000 */
.L_x_176:
[----:B------:R-:W-:Y:S05]  /*3970*/  BSYNC.RELIABLE B1 ;  /* 0x0000000000017941 */ /* 0x000fea0003800100 */
.L_x_174:
[----:B------:R-:W-:Y:S04]  /*3980*/  STS [R13+UR4], R18 ;  /* 0x000000120d007988 */ /* 0x000fe80008000804 */
[----:B------:R-:W1:Y:S04]  /*3990*/  LDS R20, [R10+UR4+0x4] ;  /* 0x000004040a147984 */ /* 0x000e680008000800 */
[----:B0-----:R-:W0:Y:S04]  /*39a0*/  LDS R5, [R13+UR4+0x4] ;  /* 0x000004040d057984 */ /* 0x001e280008000800 */
[----:B-1----:R1:W-:Y:S04]  /*39b0*/  STS [R13+UR4+0x4], R20 ;  /* 0x000004140d007988 */ /* 0x0023e80008000804 */
[----:B0-----:R1:W-:Y:S02]  /*39c0*/  STS.64 [R10+UR4], R4 ;  /* 0x000000040a007988 */ /* 0x0013e40008000a04 */
.L_x_173:
[----:B------:R-:W-:Y:S05]  /*39d0*/  BSYNC.RECONVERGENT B0 ;  /* 0x0000000000007941 */ /* 0x000fea0003800200 */
.L_x_172:
        /* <DEDUP_REMOVED lines=13> */
.L_x_180:
[----:B-1234-:R-:W-:Y:S04]  /*3ab0*/  LDS R4, [R13+UR4] ;  /* 0x000000040d047984 */ /* 0x01efe80008000800 */
[----:B------:R-:W1:Y:S02]  /*3ac0*/  LDS R18, [R11+UR4] ;  /* 0x000000040b127984 */ /* 0x000e640008000800 */
[----:B-1----:R-:W-:-:S13]  /*3ad0*/  ISETP.GT.U32.AND P6, PT, R4, R18, PT ;  /* 0x000000120400720c */ /* 0x002fda0003fc4070 */
[----:B------:R-:W-:Y:S05]  /*3ae0*/  @!P6 BREAK.RELIABLE B1 ;  /* 0x000000000001e942 */ /* 0x000fea0003800100 */
[----:B------:R-:W-:Y:S05]  /*3af0*/  @!P6 BRA `(.L_x_178) ;  /* 0x000000000018e947 */ /* 0x000fea0003800000 */
.L_x_181:
[----:B------:R-:W-:Y:S05]  /*3b00*/  BSYNC.RELIABLE B1 ;  /* 0x0000000000017941 */ /* 0x000fea0003800100 */
.L_x_179:
[----:B------:R-:W-:Y:S04]  /*3b10*/  STS [R13+UR4], R18 ;  /* 0x000000120d007988 */ /* 0x000fe80008000804 */
[----:B------:R-:W1:Y:S04]  /*3b20*/  LDS R20, [R11+UR4+0x4] ;  /* 0x000004040b147984 */ /* 0x000e680008000800 */
[----:B0-----:R-:W0:Y:S04]  /*3b30*/  LDS R5, [R13+UR4+0x4] ;  /* 0x000004040d057984 */ /* 0x001e280008000800 */
[----:B-1----:R1:W-:Y:S04]  /*3b40*/  STS [R13+UR4+0x4], R20 ;  /* 0x000004140d007988 */ /* 0x0023e80008000804 */
[----:B0-----:R1:W-:Y:S02]  /*3b50*/  STS.64 [R11+UR4], R4 ;  /* 0x000000040b007988 */ /* 0x0013e40008000a04 */
.L_x_178:
[----:B------:R-:W-:Y:S05]  /*3b60*/  BSYNC.RECONVERGENT B0 ;  /* 0x0000000000007941 */ /* 0x000fea0003800200 */
.L_x_177:
        /* <DEDUP_REMOVED lines=14> */
.L_x_185:
[----:B-1234-:R-:W-:Y:S04]  /*3c50*/  LDS R4, [R13+UR4] ;  /* 0x000000040d047984 */ /* 0x01efe80008000800 */
[----:B------:R-:W1:Y:S02]  /*3c60*/  LDS R14, [R19] ;  /* 0x00000000130e7984 */ /* 0x000e640000000800 */
[----:B-1----:R-:W-:-:S13]  /*3c70*/  ISETP.GT.U32.AND P6, PT, R4, R14, PT ;  /* 0x0000000e0400720c */ /* 0x002fda0003fc4070 */
[----:B------:R-:W-:Y:S05]  /*3c80*/  @!P6 BREAK.RELIABLE B1 ;  /* 0x000000000001e942 */ /* 0x000fea0003800100 */
[----:B------:R-:W-:Y:S05]  /*3c90*/  @!P6 BRA `(.L_x_183) ;  /* 0x000000000018e947 */ /* 0x000fea0003800000 */
.L_x_186:
[----:B------:R-:W-:Y:S05]  /*3ca0*/  BSYNC.RELIABLE B1 ;  /* 0x0000000000017941 */ /* 0x000fea0003800100 */
.L_x_184:
[----:B------:R-:W-:Y:S04]  /*3cb0*/  STS [R13+UR4], R14 ;  /* 0x0000000e0d007988 */ /* 0x000fe80008000804 */
[----:B------:R-:W1:Y:S04]  /*3cc0*/  LDS R18, [R19+0x4] ;  /* 0x0000040013127984 */ /* 0x000e680000000800 */
[----:B0-----:R-:W0:Y:S04]  /*3cd0*/  LDS R5, [R13+UR4+0x4] ;  /* 0x000004040d057984 */ /* 0x001e280008000800 */
[----:B-1----:R1:W-:Y:S04]  /*3ce0*/  STS [R13+UR4+0x4], R18 ;  /* 0x000004120d007988 */ /* 0x0023e80008000804 */
[----:B0-----:R1:W-:Y:S02]  /*3cf0*/  STS.64 [R19], R4 ;  /* 0x0000000413007388 */ /* 0x0013e40000000a00 */
.L_x_183:
[----:B------:R-:W-:Y:S05]  /*3d00*/  BSYNC.RECONVERGENT B0 ;  /* 0x0000000000007941 */ /* 0x000fea0003800200 */
.L_x_182:
[----:B------:R-:W-:Y:S05]  /*3d10*/  WARPSYNC.ALL ;  /* 0x0000000000007948 */ /* 0x000fea0003800000 */
[C---:B-1234-:R-:W-:Y:S01]  /*3d20*/  LOP3.LUT R4, R15.reuse, 0x100, RZ, 0x3c, !PT ;  /* 0x000001000f047812 */ /* 0x05efe200078e3cff */
[----:B------:R-:W-:Y:S01]  /*3d30*/  BAR.SYNC.DEFER_BLOCKING 0x0 ;  /* 0x0000000000007b1d */ /* 0x000fe20000010000 */
[----:B------:R-:W-:Y:S02]  /*3d40*/  LOP3.LUT R19, R15, 0x200, RZ, 0xc0, !PT ;  /* 0x000002000f137812 */ /* 0x000fe400078ec0ff */
[----:B------:R-:W-:-:S03]  /*3d50*/  ISETP.GT.U32.AND P6, PT, R4, R15, PT ;  /* 0x0000000f0400720c */ /* 0x000fc60003fc4070 */
[----:B------:R-:W-:Y:S10]  /*3d60*/  BSSY.RECONVERGENT B0, `(.L_x_187) ;  /* 0x0000017000007945 */ /* 0x000ff40003800200 */
[----:B------:R-:W-:Y:S05]  /*3d70*/  @!P6 BRA `(.L_x_188) ;  /* 0x000000000054e947 */ /* 0x000fea0003800000 */
[----:B------:R-:W-:Y:S01]  /*3d80*/  ISETP.NE.AND P6, PT, R19, RZ, PT ;  /* 0x000000ff1300720c */ /* 0x000fe20003fc5270 */
[----:B------:R-:W-:Y:S01]  /*3d90*/  BSSY.RELIABLE B1, `(.L_x_189) ;  /* 0x000000e000017945 */ /* 0x000fe20003800100 */
[----:B------:R-:W-:-:S11]  /*3da0*/  LEA R14, R4, UR4, 0x3 ;  /* 0x00000004040e7c11 */ /* 0x000fd6000f8e18ff */
[----:B------:R-:W-:Y:S05]  /*3db0*/  @!P6 BRA `(.L_x_190) ;  /* 0x000000000018e947 */ /* 0x000fea0003800000 */
[----:B------:R-:W-:Y:S04]  /*3dc0*/  LDS R15, [R14] ;  /* 0x000000000e0f7984 */ /* 0x000fe80000000800 */
[----:B------:R-:W1:Y:S02]  /*3dd0*/  LDS R4, [R13+UR4] ;  /* 0x000000040d047984 */ /* 0x000e640008000800 */
[----:B-1----:R-:W-:-:S13]  /*3de0*/  ISETP.GE.U32.AND P6, PT, R4, R15, PT ;  /* 0x0000000f0400720c */ /* 0x002fda0003fc6070 */
[----:B------:R-:W-:Y:S05]  /*3df0*/  @P6 BREAK.RELIABLE B1 ;  /* 0x0000000000016942 */ /* 0x000fea0003800100 */
[----:B------:R-:W-:Y:S05]  /*3e00*/  @!P6 BRA `(.L_x_191) ;  /* 0x000000000018e947 */ /* 0x000fea0003800000 */
[----:B------:R-:W-:Y:S05]  /*3e10*/  BRA `(.L_x_188) ;  /* 0x00000000002c7947 */ /* 0x000fea0003800000 */
.L_x_190:
[----:B------:R-:W-:Y:S04]  /*3e20*/  LDS R4, [R13+UR4] ;  /* 0x000000040d047984 */ /* 0x000fe80008000800 */
[----:B------:R-:W1:Y:S02]  /*3e30*/  LDS R15, [R14] ;  /* 0x000000000e0f7984 */ /* 0x000e640000000800 */
[----:B-1----:R-:W-:-:S13]  /*3e40*/  ISETP.GT.U32.AND P6, PT, R4, R15, PT ;  /* 0x0000000f0400720c */ /* 0x002fda0003fc4070 */
[----:B------:R-:W-:Y:S05]  /*3e50*/  @!P6 BREAK.RELIABLE B1 ;  /* 0x000000000001e942 */ /* 0x000fea0003800100 */
[----:B------:R-:W-:Y:S05]  /*3e60*/  @!P6 BRA `(.L_x_188) ;  /* 0x000000000018e947 */ /* 0x000fea0003800000 */
.L_x_191:
[----:B------:R-:W-:Y:S05]  /*3e70*/  BSYNC.RELIABLE B1 ;  /* 0x0000000000017941 */ /* 0x000fea0003800100 */
.L_x_189:
[----:B------:R-:W-:Y:S04]  /*3e80*/  STS [R13+UR4], R15 ;  /* 0x0000000f0d007988 */ /* 0x000fe80008000804 */
[----:B------:R-:W1:Y:S04]  /*3e90*/  LDS R18, [R14+0x4] ;  /* 0x000004000e127984 */ /* 0x000e680000000800 */
[----:B0-----:R-:W0:Y:S04]  /*3ea0*/  LDS R5, [R13+UR4+0x4] ;  /* 0x000004040d057984 */ /* 0x001e280008000800 */
[----:B-1----:R1:W-:Y:S04]  /*3eb0*/  STS [R13+UR4+0x4], R18 ;  /* 0x000004120d007988 */ /* 0x0023e80008000804 */
[----:B0-----:R1:W-:Y:S02]  /*3ec0*/  STS.64 [R14], R4 ;  /* 0x000000040e007388 */ /* 0x0013e40000000a00 */
.L_x_188:
[----:B------:R-:W-:Y:S05]  /*3ed0*/  BSYNC.RECONVERGENT B0 ;  /* 0x0000000000007941 */ /* 0x000fea0003800200 */
.L_x_187:
[----:B------:R-:W-:Y:S05]  /*3ee0*/  WARPSYNC.ALL ;  /* 0x0000000000007948 */ /* 0x000fea0003800000 */
[----:B------:R-:W-:Y:S01]  /*3ef0*/  BAR.SYNC.DEFER_BLOCKING 0x0 ;  /* 0x0000000000007b1d */ /* 0x000fe20000010000 */
[----:B------:R-:W-:-:S05]  /*3f00*/  ISETP.NE.AND P6, PT, R16, RZ, PT ;  /* 0x000000ff1000720c */ /* 0x000fca0003fc5270 */
[----:B------:R-:W-:Y:S08]  /*3f10*/  BSSY.RECONVERGENT B0, `(.L_x_192) ;  /* 0x0000016000007945 */ /* 0x000ff00003800200 */
[----:B------:R-:W-:Y:S05]  /*3f20*/  @!P6 BRA `(.L_x_193) ;  /* 0x000000000050e947 */ /* 0x000fea0003800000 */
[----:B------:R-:W-:Y:S01]  /*3f30*/  ISETP.NE.AND P6, PT, R19, RZ, PT ;  /* 0x000000ff1300720c */ /* 0x000fe20003fc5270 */
[----:B------:R-:W-:-:S12]  /*3f40*/  BSSY.RELIABLE B1, `(.L_x_194) ;  /* 0x000000d000017945 */ /* 0x000fd80003800100 */
[----:B------:R-:W-:Y:S05]  /*3f50*/  @!P6 BRA `(.L_x_195) ;  /* 0x000000000018e947 */ /* 0x000fea0003800000 */
[----:B-1----:R-:W-:Y:S04]  /*3f60*/  LDS R14, [R0+UR4] ;  /* 0x00000004000e7984 */ /* 0x002fe80008000800 */
[----:B------:R-:W1:Y:S02]  /*3f70*/  LDS R4, [R13+UR4] ;  /* 0x000000040d047984 */ /* 0x000e640008000800 */
[----:B-1----:R-:W-:-:S13]  /*3f80*/  ISETP.GE.U32.AND P6, PT, R4, R14, PT ;  /* 0x0000000e0400720c */ /* 0x002fda0003fc6070 */
[----:B------:R-:W-:Y:S05]  /*3f90*/  @P6 BREAK.RELIABLE B1 ;  /* 0x0000000000016942 */ /* 0x000fea0003800100 */
[----:B------:R-:W-:Y:S05]  /*3fa0*/  @!P6 BRA `(.L_x_196) ;  /* 0x000000000018e947 */ /* 0x000fea0003800000 */
[----:B------:R-:W-:Y:S05]  /*3fb0*/  BRA `(.L_x_193) ;  /* 0x00000000002c7947 */ /* 0x000fea0003800000 */
.L_x_195:
[----:B-1----:R-:W-:Y:S04]  /*3fc0*/  LDS R4, [R13+UR4] ;  /* 0x000000040d047984 */ /* 0x002fe80008000800 */
[----:B------:R-:W1:Y:S02]  /*3fd0*/  LDS R14, [R0+UR4] ;  /* 0x00000004000e7984 */ /* 0x000e640008000800 */
[----:B-1----:R-:W-:-:S13]  /*3fe0*/  ISETP.GT.U32.AND P6, PT, R4, R14, PT ;  /* 0x0000000e0400720c */ /* 0x002fda0003fc4070 */
[----:B------:R-:W-:Y:S05]  /*3ff0*/  @!P6 BREAK.RELIABLE B1 ;  /* 0x000000000001e942 */ /* 0x000fea0003800100 */
[----:B------:R-:W-:Y:S05]  /*4000*/  @!P6 BRA `(.L_x_193) ;  /* 0x000000000018e947 */ /* 0x000fea0003800000 */
.L_x_196:
[----:B------:R-:W-:Y:S05]  /*4010*/  BSYNC.RELIABLE B1 ;  /* 0x0000000000017941 */ /* 0x000fea0003800100 */
.L_x_194:
[----:B------:R-:W-:Y:S04]  /*4020*/  STS [R13+UR4], R14 ;  /* 0x0000000e0d007988 */ /* 0x000fe80008000804 */
[----:B------:R-:W1:Y:S04]  /*4030*/  LDS R16, [R0+UR4+0x4] ;  /* 0x0000040400107984 */ /* 0x000e680008000800 */
[----:B0-----:R-:W0:Y:S04]  /*4040*/  LDS R5, [R13+UR4+0x4] ;  /* 0x000004040d057984 */ /* 0x001e280008000800 */
[----:B-1----:R2:W-:Y:S04]  /*4050*/  STS [R13+UR4+0x4], R16 ;  /* 0x000004100d007988 */ /* 0x0025e80008000804 */
[----:B0-----:R2:W-:Y:S02]  /*4060*/  STS.64 [R0+UR4], R4 ;  /* 0x0000000400007988 */ /* 0x0015e40008000a04 */
.L_x_193:
[----:B------:R-:W-:Y:S05]  /*4070*/  BSYNC.RECONVERGENT B0 ;  /* 0x0000000000007941 */ /* 0x000fea0003800200 */
.L_x_192:
        /* <DEDUP_REMOVED lines=8> */
[----:B--2---:R-:W-:Y:S04]  /*4100*/  LDS R0, [R6+UR4] ;  /* 0x0000000406007984 */ /* 0x004fe80008000800 */
[----:B-1----:R-:W1:Y:S02]  /*4110*/  LDS R4, [R13+UR4] ;  /* 0x000000040d047984 */ /* 0x002e640008000800 */
[----:B-1----:R-:W-:-:S13]  /*4120*/  ISETP.GE.U32.AND P6, PT, R4, R0, PT ;  /* 0x000000000400720c */ /* 0x002fda0003fc6070 */
[----:B------:R-:W-:Y:S05]  /*4130*/  @P6 BREAK.RELIABLE B1 ;  /* 0x0000000000016942 */ /* 0x000fea0003800100 */
[----:B------:R-:W-:Y:S05]  /*4140*/  @!P6 BRA `(.L_x_201) ;  /* 0x000000000018e947 */ /* 0x000fea0003800000 */
[----:B------:R-:W-:Y:S05]  /*4150*/  BRA `(.L_x_198) ;  /* 0x00000000002c7947 */ /* 0x000fea0003800000 */
.L_x_200:
[----:B-12---:R-:W-:Y:S04]  /*4160*/  LDS R4, [R13+UR4] ;  /* 0x000000040d047984 */ /* 0x006fe80008000800 */
[----:B------:R-:W1:Y:S02]  /*4170*/  LDS R0, [R6+UR4] ;  /* 0x0000000406007984 */ /* 0x000e640008000800 */
[----:B-1----:R-:W-:-:S13]  /*4180*/  ISETP.GT.U32.AND P6, PT, R4, R0, PT ;  /* 0x000000000400720c */ /* 0x002fda0003fc4070 */
[----:B------:R-:W-:Y:S05]  /*4190*/  @!P6 BREAK.RELIABLE B1 ;  /* 0x000000000001e942 */ /* 0x000fea0003800100 */
[----:B------:R-:W-:Y:S05]  /*41a0*/  @!P6 BRA `(.L_x_198) ;  /* 0x000000000018e947 */ /* 0x000fea0003800000 */
.L_x_201:
[----:B------:R-:W-:Y:S05]  /*41b0*/  BSYNC.RELIABLE B1 ;  /* 0x0000000000017941 */ /* 0x000fea0003800100 */
.L_x_199:
[----:B------:R-:W-:Y:S04]  /*41c0*/  STS [R13+UR4], R0 ;  /* 0x000000000d007988 */ /* 0x000fe80008000804 */
[----:B------:R-:W1:Y:S04]  /*41d0*/  LDS R14, [R6+UR4+0x4] ;  /* 0x00000404060e7984 */ /* 0x000e680008000800 */
[----:B0-----:R-:W0:Y:S04]  /*41e0*/  LDS R5, [R13+UR4+0x4] ;  /* 0x000004040d057984 */ /* 0x001e280008000800 */
[----:B-1----:R3:W-:Y:S04]  /*41f0*/  STS [R13+UR4+0x4], R14 ;  /* 0x0000040e0d007988 */ /* 0x0027e80008000804 */
[----:B0-----:R3:W-:Y:S02]  /*4200*/  STS.64 [R6+UR4], R4 ;  /* 0x0000000406007988 */ /* 0x0017e40008000a04 */
.L_x_198:
[----:B------:R-:W-:Y:S05]  /*4210*/  BSYNC.RECONVERGENT B0 ;  /* 0x0000000000007941 */ /* 0x000fea0003800200 */
.L_x_197:
[----:B------:R-:W-:Y:S05]  /*4220*/  WARPSYNC.ALL ;  /* 0x0000000000007948 */ /* 0x000fea0003800000 */
[----:B------:R-:W-:Y:S06]  /*4230*/  BAR.SYNC.DEFER_BLOCKING 0x0 ;  /* 0x0000000000007b1d */ /* 0x000fec0000010000 */
[----:B------:R-:W-:Y:S04]  /*4240*/  BSSY.RECONVERGENT B0, `(.L_x_202) ;  /* 0x0000016000007945 */ /* 0x000fe80003800200 */
[----:B------:R-:W-:Y:S05]  /*4250*/  @!P5 BRA `(.L_x_203) ;  /* 0x000000000050d947 */ /* 0x000fea0003800000 */
[----:B------:R-:W-:Y:S01]  /*4260*/  ISETP.NE.AND P5, PT, R19, RZ, PT ;  /* 0x000000ff1300720c */ /* 0x000fe20003fa5270 */
[----:B------:R-:W-:-:S12]  /*4270*/  BSSY.RELIABLE B1, `(.L_x_204) ;  /* 0x000000d000017945 */ /* 0x000fd80003800100 */
[----:B------:R-:W-:Y:S05]  /*4280*/  @!P5 BRA `(.L_x_205) ;  /* 0x000000000018d947 */ /* 0x000fea0003800000 */
[----:B--2---:R-:W-:Y:S04]  /*4290*/  LDS R0, [R7+UR4] ;  /* 0x0000000407007984 */ /* 0x004fe80008000800 */
[----:B-1-3--:R-:W1:Y:S02]  /*42a0*/  LDS R4, [R13+UR4] ;  /* 0x000000040d047984 */ /* 0x00ae640008000800 */
[----:B-1----:R-:W-:-:S13]  /*42b0*/  ISETP.GE.U32.AND P5, PT, R4, R0, PT ;  /* 0x000000000400720c */ /* 0x002fda0003fa6070 */
[----:B------:R-:W-:Y:S05]  /*42c0*/  @P5 BREAK.RELIABLE B1 ;  /* 0x0000000000015942 */ /* 0x000fea0003800100 */
[----:B------:R-:W-:Y:S05]  /*42d0*/  @!P5 BRA `(.L_x_206) ;  /* 0x000000000018d947 */ /* 0x000fea0003800000 */
[----:B------:R-:W-:Y:S05]  /*42e0*/  BRA `(.L_x_203) ;  /* 0x00000000002c7947 */ /* 0x000fea0003800000 */
.L_x_205:
[----:B-123--:R-:W-:Y:S04]  /*42f0*/  LDS R4, [R13+UR4] ;  /* 0x000000040d047984 */ /* 0x00efe80008000800 */
[----:B------:R-:W1:Y:S02]  /*4300*/  LDS R0, [R7+UR4] ;  /* 0x0000000407007984 */ /* 0x000e640008000800 */
[----:B-1----:R-:W-:-:S13]  /*4310*/  ISETP.GT.U32.AND P5, PT, R4, R0, PT ;  /* 0x000000000400720c */ /* 0x002fda0003fa4070 */
[----:B------:R-:W-:Y:S05]  /*4320*/  @!P5 BREAK.RELIABLE B1 ;  /* 0x000000000001d942 */ /* 0x000fea0003800100 */
[----:B------:R-:W-:Y:S05]  /*4330*/  @!P5 BRA `(.L_x_203) ;  /* 0x000000000018d947 */ /* 0x000fea0003800000 */
.L_x_206:
[----:B------:R-:W-:Y:S05]  /*4340*/  BSYNC.RELIABLE B1 ;  /* 0x0000000000017941 */ /* 0x000fea0003800100 */
.L_x_204:
[----:B------:R-:W-:Y:S04]  /*4350*/  STS [R13+UR4], R0 ;  /* 0x000000000d007988 */ /* 0x000fe80008000804 */
[----:B------:R-:W1:Y:S04]  /*4360*/  LDS R6, [R7+UR4+0x4] ;  /* 0x0000040407067984 */ /* 0x000e680008000800 */
[----:B0-----:R-:W0:Y:S04]  /*4370*/  LDS R5, [R13+UR4+0x4] ;  /* 0x000004040d057984 */ /* 0x001e280008000800 */
[----:B-1----:R4:W-:Y:S04]  /*4380*/  STS [R13+UR4+0x4], R6 ;  /* 0x000004060d007988 */ /* 0x0029e80008000804 */
[----:B0-----:R4:W-:Y:S02]  /*4390*/  STS.64 [R7+UR4], R4 ;  /* 0x0000000407007988 */ /* 0x0019e40008000a04 */
.L_x_203:
[----:B------:R-:W-:Y:S05]  /*43a0*/  BSYNC.RECONVERGENT B0 ;  /* 0x0000000000007941 */ /* 0x000fea0003800200 */
.L_x_202:
        /* <DEDUP_REMOVED lines=8> */
[----:B-1-34-:R-:W1:Y:S02]  /*4430*/  LDS R4, [R13+UR4] ;  /* 0x000000040d047984 */ /* 0x01ae640008000800 */
[----:B-1----:R-:W-:-:S13]  /*4440*/  ISETP.GE.U32.AND P4, PT, R4, R0, PT ;  /* 0x000000000400720c */ /* 0x002fda0003f86070 */
[----:B------:R-:W-:Y:S05]  /*4450*/  @P4 BREAK.RELIABLE B1 ;  /* 0x0000000000014942 */ /* 0x000fea0003800100 */
[----:B------:R-:W-:Y:S05]  /*4460*/  @!P4 BRA `(.L_x_211) ;  /* 0x000000000018c947 */ /* 0x000fea0003800000 */
[----:B------:R-:W-:Y:S05]  /*4470*/  BRA `(.L_x_208) ;  /* 0x00000000002c7947 */ /* 0x000fea0003800000 */
.L_x_210:
[----:B-1234-:R-:W-:Y:S04]  /*4480*/  LDS R4, [R13+UR4] ;  /* 0x000000040d047984 */ /* 0x01efe80008000800 */
[----:B------:R-:W1:Y:S02]  /*4490*/  LDS R0, [R8+UR4] ;  /* 0x0000000408007984 */ /* 0x000e640008000800 */
[----:B-1----:R-:W-:-:S13]  /*44a0*/  ISETP.GT.U32.AND P4, PT, R4, R0, PT ;  /* 0x000000000400720c */ /* 0x002fda0003f84070 */
[----:B------:R-:W-:Y:S05]  /*44b0*/  @!P4 BREAK.RELIABLE B1 ;  /* 0x000000000001c942 */ /* 0x000fea0003800100 */
[----:B------:R-:W-:Y:S05]  /*44c0*/  @!P4 BRA `(.L_x_208) ;  /* 0x000000000018c947 */ /* 0x000fea0003800000 */
.L_x_211:
[----:B------:R-:W-:Y:S05]  /*44d0*/  BSYNC.RELIABLE B1 ;  /* 0x0000000000017941 */ /* 0x000fea0003800100 */
.L_x_209:
[----:B------:R-:W-:Y:S04]  /*44e0*/  STS [R13+UR4], R0 ;  /* 0x000000000d007988 */ /* 0x000fe80008000804 */
[----:B------:R-:W1:Y:S04]  /*44f0*/  LDS R6, [R8+UR4+0x4] ;  /* 0x0000040408067984 */ /* 0x000e680008000800 */
[----:B0-----:R-:W0:Y:S04]  /*4500*/  LDS R5, [R13+UR4+0x4] ;  /* 0x000004040d057984 */ /* 0x001e280008000800 */
[----:B-1----:R1:W-:Y:S04]  /*4510*/  STS [R13+UR4+0x4], R6 ;  /* 0x000004060d007988 */ /* 0x0023e80008000804 */
[----:B0-----:R1:W-:Y:S02]  /*4520*/  STS.64 [R8+UR4], R4 ;  /* 0x0000000408007988 */ /* 0x0013e40008000a04 */
.L_x_208:
[----:B------:R-:W-:Y:S05]  /*4530*/  BSYNC.RECONVERGENT B0 ;  /* 0x0000000000007941 */ /* 0x000fea0003800200 */
.L_x_207:
        /* <DEDUP_REMOVED lines=13> */
.L_x_215:
[----:B-1234-:R-:W-:Y:S04]  /*4610*/  LDS R4, [R13+UR4] ;  /* 0x000000040d047984 */ /* 0x01efe80008000800 */
[----:B------:R-:W1:Y:S02]  /*4620*/  LDS R0, [R9+UR4] ;  /* 0x0000000409007984 */ /* 0x000e640008000800 */
[----:B-1----:R-:W-:-:S13]  /*4630*/  ISETP.GT.U32.AND P3, PT, R4, R0, PT ;  /* 0x000000000400720c */ /* 0x002fda0003f64070 */
[----:B------:R-:W-:Y:S05]  /*4640*/  @!P3 BREAK.RELIABLE B1 ;  /* 0x000000000001b942 */ /* 0x000fea0003800100 */
[----:B------:R-:W-:Y:S05]  /*4650*/  @!P3 BRA `(.L_x_213) ;  /* 0x000000000018b947 */ /* 0x000fea0003800000 */
.L_x_216:
[----:B------:R-:W-:Y:S05]  /*4660*/  BSYNC.RELIABLE B1 ;  /* 0x0000000000017941 */ /* 0x000fea0003800100 */
.L_x_214:
[----:B------:R-:W-:Y:S04]  /*4670*/  STS [R13+UR4], R0 ;  /* 0x000000000d007988 */ /* 0x000fe80008000804 */
[----:B------:R-:W1:Y:S04]  /*4680*/  LDS R6, [R9+UR4+0x4] ;  /* 0x0000040409067984 */ /* 0x000e680008000800 */
[----:B0-----:R-:W0:Y:S04]  /*4690*/  LDS R5, [R13+UR4+0x4] ;  /* 0x000004040d057984 */ /* 0x001e280008000800 */
[----:B-1----:R1:W-:Y:S04]  /*46a0*/  STS [R13+UR4+0x4], R6 ;  /* 0x000004060d007988 */ /* 0x0023e80008000804 */
[----:B0-----:R1:W-:Y:S02]  /*46b0*/  STS.64 [R9+UR4], R4 ;  /* 0x0000000409007988 */ /* 0x0013e40008000a04 */
.L_x_213:
[----:B------:R-:W-:Y:S05]  /*46c0*/  BSYNC.RECONVERGENT B0 ;  /* 0x0000000000007941 */ /* 0x000fea0003800200 */
.L_x_212:
        /* <DEDUP_REMOVED lines=13> */
.L_x_220:
[----:B-1234-:R-:W-:Y:S04]  /*47a0*/  LDS R4, [R13+UR4] ;  /* 0x000000040d047984 */ /* 0x01efe80008000800 */
[----:B------:R-:W1:Y:S02]  /*47b0*/  LDS R0, [R10+UR4] ;  /* 0x000000040a007984 */ /* 0x000e640008000800 */
[----:B-1----:R-:W-:-:S13]  /*47c0*/  ISETP.GT.U32.AND P2, PT, R4, R0, PT ;  /* 0x000000000400720c */ /* 0x002fda0003f44070 */
[----:B------:R-:W-:Y:S05]  /*47d0*/  @!P2 BREAK.RELIABLE B1 ;  /* 0x000000000001a942 */ /* 0x000fea0003800100 */
[----:B------:R-:W-:Y:S05]  /*47e0*/  @!P2 BRA `(.L_x_218) ;  /* 0x000000000018a947 */ /* 0x000fea0003800000 */
.L_x_221:
[----:B------:R-:W-:Y:S05]  /*47f0*/  BSYNC.RELIABLE B1 ;  /* 0x0000000000017941 */ /* 0x000fea0003800100 */
.L_x_219:
[----:B------:R-:W-:Y:S04]  /*4800*/  STS [R13+UR4], R0 ;  /* 0x000000000d007988 */ /* 0x000fe80008000804 */
[----:B------:R-:W1:Y:S04]  /*4810*/  LDS R6, [R10+UR4+0x4] ;  /* 0x000004040a067984 */ /* 0x000e680008000800 */
[----:B0-----:R-:W0:Y:S04]  /*4820*/  LDS R5, [R13+UR4+0x4] ;  /* 0x000004040d057984 */ /* 0x001e280008000800 */
[----:B-1----:R1:W-:Y:S04]  /*4830*/  STS [R13+UR4+0x4], R6 ;  /* 0x000004060d007988 */ /* 0x0023e80008000804 */
[----:B0-----:R1:W-:Y:S02]  /*4840*/  STS.64 [R10+UR4], R4 ;  /* 0x000000040a007988 */ /* 0x0013e40008000a04 */
.L_x_218:
[----:B------:R-:W-:Y:S05]  /*4850*/  BSYNC.RECONVERGENT B0 ;  /* 0x0000000000007941 */ /* 0x000fea0003800200 */
.L_x_217:
        /* <DEDUP_REMOVED lines=13> */
.L_x_225:
[----:B-1234-:R-:W-:Y:S04]  /*4930*/  LDS R4, [R13+UR4] ;  /* 0x000000040d047984 */ /* 0x01efe80008000800 */
[----:B------:R-:W1:Y:S02]  /*4940*/  LDS R0, [R11+UR4] ;  /* 0x000000040b007984 */ /* 0x000e640008000800 */
[----:B-1----:R-:W-:-:S13]  /*4950*/  ISETP.GT.U32.AND P1, PT, R4, R0, PT ;  /* 0x000000000400720c */ /* 0x002fda0003f24070 */
[----:B------:R-:W-:Y:S05]  /*4960*/  @!P1 BREAK.RELIABLE B1 ;  /* 0x0000000000019942 */ /* 0x000fea0003800100 */
[----:B------:R-:W-:Y:S05]  /*4970*/  @!P1 BRA `(.L_x_223) ;  /* 0x0000000000189947 */ /* 0x000fea0003800000 */
.L_x_226:
[----:B------:R-:W-:Y:S05]  /*4980*/  BSYNC.RELIABLE B1 ;  /* 0x0000000000017941 */ /* 0x000fea0003800100 */
.L_x_224:
[----:B------:R-:W-:Y:S04]  /*4990*/  STS [R13+UR4], R0 ;  /* 0x000000000d007988 */ /* 0x000fe80008000804 */
[----:B------:R-:W1:Y:S04]  /*49a0*/  LDS R6, [R11+UR4+0x4] ;  /* 0x000004040b067984 */ /* 0x000e680008000800 */
[----:B0-----:R-:W0:Y:S04]  /*49b0*/  LDS R5, [R13+UR4+0x4] ;  /* 0x000004040d057984 */ /* 0x001e280008000800 */
[----:B-1----:R1:W-:Y:S04]  /*49c0*/  STS [R13+UR4+0x4], R6 ;  /* 0x000004060d007988 */ /* 0x0023e80008000804 */
[----:B0-----:R1:W-:Y:S02]  /*49d0*/  STS.64 [R11+UR4], R4 ;  /* 0x000000040b007988 */ /* 0x0013e40008000a04 */
.L_x_223:
[----:B------:R-:W-:Y:S05]  /*49e0*/  BSYNC.RECONVERGENT B0 ;  /* 0x0000000000007941 */ /* 0x000fea0003800200 */
.L_x_222:
        /* <DEDUP_REMOVED lines=8> */
[----:B--2---:R-:W-:Y:S04]  /*4a70*/  LDS R0, [R12] ;  /* 0x000000000c007984 */ /* 0x004fe80000000800 */
[----:B-1-34-:R-:W1:Y:S02]  /*4a80*/  LDS R4, [R13+UR4] ;  /* 0x000000040d047984 */ /* 0x01ae640008000800 */
[----:B-1----:R-:W-:-:S13]  /*4a90*/  ISETP.GE.U32.AND P0, PT, R4, R0, PT ;  /* 0x000000000400720c */ /* 0x002fda0003f06070 */
[----:B------:R-:W-:Y:S05]  /*4aa0*/  @P0 BREAK.RELIABLE B1 ;  /* 0x0000000000010942 */ /* 0x000fea0003800100 */
[----:B------:R-:W-:Y:S05]  /*4ab0*/  @!P0 BRA `(.L_x_231) ;  /* 0x0000000000188947 */ /* 0x000fea0003800000 */
[----:B------:R-:W-:Y:S05]  /*4ac0*/  BRA `(.L_x_228) ;  /* 0x00000000002c7947 */ /* 0x000fea0003800000 */
.L_x_230:
[----:B-1234-:R-:W-:Y:S04]  /*4ad0*/  LDS R4, [R13+UR4] ;  /* 0x000000040d047984 */ /* 0x01efe80008000800 */
[----:B------:R-:W1:Y:S02]  /*4ae0*/  LDS R0, [R12] ;  /* 0x000000000c007984 */ /* 0x000e640000000800 */
[----:B-1----:R-:W-:-:S13]  /*4af0*/  ISETP.GT.U32.AND P0, PT, R4, R0, PT ;  /* 0x000000000400720c */ /* 0x002fda0003f04070 */
[----:B------:R-:W-:Y:S05]  /*4b00*/  @!P0 BREAK.RELIABLE B1 ;  /* 0x0000000000018942 */ /* 0x000fea0003800100 */
[----:B------:R-:W-:Y:S05]  /*4b10*/  @!P0 BRA `(.L_x_228) ;  /* 0x0000000000188947 */ /* 0x000fea0003800000 */
.L_x_231:
[----:B------:R-:W-:Y:S05]  /*4b20*/  BSYNC.RELIABLE B1 ;  /* 0x0000000000017941 */ /* 0x000fea0003800100 */
.L_x_229:
[----:B------:R-:W-:Y:S04]  /*4b30*/  STS [R13+UR4], R0 ;  /* 0x000000000d007988 */ /* 0x000fe80008000804 */
[----:B------:R-:W1:Y:S04]  /*4b40*/  LDS R6, [R12+0x4] ;  /* 0x000004000c067984 */ /* 0x000e680000000800 */
[----:B0-----:R-:W0:Y:S04]  /*4b50*/  LDS R5, [R13+UR4+0x4] ;  /* 0x000004040d057984 */ /* 0x001e280008000800 */
[----:B-1----:R1:W-:Y:S04]  /*4b60*/  STS [R13+UR4+0x4], R6 ;  /* 0x000004060d007988 */ /* 0x0023e80008000804 */
[----:B0-----:R1:W-:Y:S02]  /*4b70*/  STS.64 [R12], R4 ;  /* 0x000000040c007388 */ /* 0x0013e40000000a00 */
.L_x_228:
[----:B------:R-:W-:Y:S05]  /*4b80*/  BSYNC.RECONVERGENT B0 ;  /* 0x0000000000007941 */ /* 0x000fea0003800200 */
.L_x_227:
[----:B------:R-:W-:Y:S05]  /*4b90*/  WARPSYNC.ALL ;  /* 0x0000000000007948 */ /* 0x000fea0003800000 */
[----:B------:R-:W-:Y:S06]  /*4ba0*/  BAR.SYNC.DEFER_BLOCKING 0x0 ;  /* 0x0000000000007b1d */ /* 0x000fec0000010000 */
[----:B-1234-:R-:W1:Y:S04]  /*4bb0*/  LDS R13, [R13+UR4+0x4] ;  /* 0x000004040d0d7984 */ /* 0x01ee680008000800 */
[----:B-1----:R-:W-:Y:S01]  /*4bc0*/  STG.E desc[UR6][R2.64], R13 ;  /* 0x0000000d02007986 */ /* 0x002fe2000c101906 */
[----:B------:R-:W-:Y:S05]  /*4bd0*/  EXIT ;  /* 0x000000000000794d */ /* 0x000fea0003800000 */
.L_x_232:
        /* <DEDUP_REMOVED lines=10> */
.L_x_240:


//--------------------- .text._Z13preprocess2_1PiiS_S_ --------------------------
	.section	.text._Z13preprocess2_1PiiS_S_,"ax",@progbits
	.align	128
        .global         _Z13preprocess2_1PiiS_S_
        .type           _Z13preprocess2_1PiiS_S_,@function
        .size           _Z13preprocess2_1PiiS_S_,(.L_x_241 - _Z13preprocess2_1PiiS_S_)
        .other          _Z13preprocess2_1PiiS_S_,@"STO_CUDA_ENTRY STV_DEFAULT"
_Z13preprocess2_1PiiS_S_:
.text._Z13preprocess2_1PiiS_S_:
        /* <DEDUP_REMOVED lines=8> */
[----:B------:R-:W0:Y:S01]  /*0080*/  LDC.64 R2, c[0x0][0x390] ;  /* 0x0000e400ff027b82 */ /* 0x000e220000000a00 */
[----:B------:R-:W1:Y:S07]  /*0090*/  LDCU.64 UR4, c[0x0][0x358] ;  /* 0x00006b00ff0477ac */ /* 0x000e6e0008000a00 */
[----:B------:R-:W2:Y:S08]  /*00a0*/  LDC.64 R4, c[0x0][0x398] ;  /* 0x0000e600ff047b82 */ /* 0x000eb00000000a00 */
[----:B------:R-:W3:Y:S01]  /*00b0*/  LDC.64 R8, c[0x0][0x380] ;  /* 0x0000e000ff087b82 */ /* 0x000ee20000000a00 */
[----:B0-----:R-:W-:-:S06]  /*00c0*/  IMAD.WIDE R2, R7, 0x4, R2 ;  /* 0x0000000407027825 */ /* 0x001fcc00078e0202 */
[----:B-1----:R-:W3:Y:S01]  /*00d0*/  LDG.E R3, desc[UR4][R2.64] ;  /* 0x0000000402037981 */ /* 0x002ee2000c1e1900 */
[----:B--2---:R-:W-:-:S06]  /*00e0*/  IMAD.WIDE R4, R7, 0x4, R4 ;  /* 0x0000000407047825 */ /* 0x004fcc00078e0204 */
[----:B------:R-:W2:Y:S01]  /*00f0*/  LDG.E R5, desc[UR4][R4.64] ;  /* 0x0000000404057981 */ /* 0x000ea2000c1e1900 */
[----:B---3--:R-:W-:-:S04]  /*0100*/  IMAD.WIDE R6, R3, 0x4, R8 ;  /* 0x0000000403067825 */ /* 0x008fc800078e0208 */
[----:B--2---:R-:W-:Y:S01]  /*0110*/  IMAD.WIDE R8, R5, 0x4, R8 ;  /* 0x0000000405087825 */ /* 0x004fe200078e0208 */
[----:B------:R-:W-:Y:S04]  /*0120*/  STG.E desc[UR4][R6.64], R5 ;  /* 0x0000000506007986 */ /* 0x000fe8000c101904 */
[----:B------:R-:W-:Y:S01]  /*0130*/  STG.E desc[UR4][R8.64], R3 ;  /* 0x0000000308007986 */ /* 0x000fe2000c101904 */
[----:B------:R-:W-:Y:S05]  /*0140*/  EXIT ;  /* 0x000000000000794d */ /* 0x000fea0003800000 */
.L_x_233:
        /* <DEDUP_REMOVED lines=11> */
.L_x_241:


//--------------------- .text._Z11preprocess2PbiPiS0_iS0_S0_ --------------------------
	.section	.text._Z11preprocess2PbiPiS0_iS0_S0_,"ax",@progbits
	.align	128
        .global         _Z11preprocess2PbiPiS0_iS0_S0_
        .type           _Z11preprocess2PbiPiS0_iS0_S0_,@function
        .size           _Z11preprocess2PbiPiS0_iS0_S0_,(.L_x_242 - _Z11preprocess2PbiPiS0_iS0_S0_)
        .other          _Z11preprocess2PbiPiS0_iS0_S0_,@"STO_CUDA_ENTRY STV_DEFAULT"
_Z11preprocess2PbiPiS0_iS0_S0_:
.text._Z11preprocess2PbiPiS0_iS0_S0_:
        /* <DEDUP_REMOVED lines=8> */
[----:B------:R-:W0:Y:S01]  /*0080*/  LDCU.64 UR6, c[0x0][0x380] ;  /* 0x00007000ff0677ac */ /* 0x000e220008000a00 */
[----:B------:R-:W1:Y:S01]  /*0090*/  LDCU.64 UR4, c[0x0][0x358] ;  /* 0x00006b00ff0477ac */ /* 0x000e620008000a00 */
[C---:B0-----:R-:W-:Y:S01]  /*00a0*/  IADD3 R2, P0, PT, R0.reuse, UR6, RZ ;  /* 0x0000000600027c10 */ /* 0x041fe2000ff1e0ff */
[----:B------:R-:W0:Y:S03]  /*00b0*/  LDCU UR6, c[0x0][0x388] ;  /* 0x00007100ff0677ac */ /* 0x000e260008000800 */
[----:B------:R-:W-:-:S05]  /*00c0*/  LEA.HI.X.SX32 R3, R0, UR7, 0x1, P0 ;  /* 0x0000000700037c11 */ /* 0x000fca00080f0eff */
[----:B-1----:R1:W5:Y:S01]  /*00d0*/  LDG.E.U8 R2, desc[UR4][R2.64] ;  /* 0x0000000402027981 */ /* 0x002362000c1e1100 */
[----:B0-----:R-:W-:-:S13]  /*00e0*/  ISETP.GE.AND P0, PT, R0, UR6, PT ;  /* 0x0000000600007c0c */ /* 0x001fda000bf06270 */
[----:B-1----:R-:W-:Y:S05]  /*00f0*/  @P0 BRA `(.L_x_234) ;  /* 0x0000000000480947 */ /* 0x002fea0003800000 */
[----:B-----5:R-:W-:-:S13]  /*0100*/  ISETP.NE.AND P0, PT, R2, RZ, PT ;  /* 0x000000ff0200720c */ /* 0x020fda0003f05270 */
[----:B------:R-:W-:Y:S05]  /*0110*/  @P0 EXIT ;  /* 0x000000000000094d */ /* 0x000fea0003800000 */
[----:B------:R-:W0:Y:S01]  /*0120*/  S2R R5, SR_LANEID ;  /* 0x0000000000057919 */ /* 0x000e220000000000 */
[----:B------:R-:W-:Y:S01]  /*0130*/  VOTEU.ANY UR6, UPT, PT ;  /* 0x0000000000067886 */ /* 0x000fe200038e0100 */
[----:B------:R-:W1:Y:S01]  /*0140*/  LDC.64 R2, c[0x0][0x3a8] ;  /* 0x0000ea00ff027b82 */ /* 0x000e620000000a00 */
[----:B------:R-:W0:Y:S08]  /*0150*/  FLO.U32 R6, UR6 ;  /* 0x0000000600067d00 */ /* 0x000e3000080e0000 */
[----:B------:R-:W1:Y:S01]  /*0160*/  POPC R9, UR6 ;  /* 0x0000000600097d09 */ /* 0x000e620008000000 */
[----:B0-----:R-:W-:Y:S01]  /*0170*/  ISETP.EQ.U32.AND P0, PT, R6, R5, PT ;  /* 0x000000050600720c */ /* 0x001fe20003f02070 */
[----:B------:R-:W0:Y:S01]  /*0180*/  S2R R8, SR_LTMASK ;  /* 0x0000000000087919 */ /* 0x000e220000003900 */
[----:B------:R-:W2:Y:S11]  /*0190*/  LDC.64 R4, c[0x0][0x390] ;  /* 0x0000e400ff047b82 */ /* 0x000eb60000000a00 */
[----:B-1----:R-:W3:Y:S01]  /*01a0*/  @P0 ATOMG.E.ADD.STRONG.GPU PT, R3, desc[UR4][R2.64], R9 ;  /* 0x80000009020309a8 */ /* 0x002ee200081ef104 */
[----:B0-----:R-:W-:-:S06]  /*01b0*/  LOP3.LUT R8, R8, UR6, RZ, 0xc0, !PT ;  /* 0x0000000608087c12 */ /* 0x001fcc000f8ec0ff */
[----:B------:R-:W0:Y:S01]  /*01c0*/  POPC R8, R8 ;  /* 0x0000000800087309 */ /* 0x000e220000000000 */
[----:B---3--:R-:W0:Y:S02]  /*01d0*/  SHFL.IDX PT, R7, R3, R6, 0x1f ;  /* 0x00001f0603077589 */ /* 0x008e2400000e0000 */
[----:B0-----:R-:W-:-:S04]  /*01e0*/  IMAD.IADD R7, R7, 0x1, R8 ;  /* 0x0000000107077824 */ /* 0x001fc800078e0208 */
[----:B--2---:R-:W-:-:S05]  /*01f0*/  IMAD.WIDE R4, R7, 0x4, R4 ;  /* 0x0000000407047825 */ /* 0x004fca00078e0204 */
[----:B------:R-:W-:Y:S01]  /*0200*/  STG.E desc[UR4][R4.64], R0 ;  /* 0x0000000004007986 */ /* 0x000fe2000c101904 */
[----:B------:R-:W-:Y:S05]  /*0210*/  EXIT ;  /* 0x000000000000794d */ /* 0x000fea0003800000 */
.L_x_234:
[----:B-----5:R-:W-:-:S13]  /*0220*/  ISETP.NE.AND P0, PT, R2, RZ, PT ;  /* 0x000000ff0200720c */ /* 0x020fda0003f05270 */
[----:B------:R-:W-:Y:S05]  /*0230*/  @!P0 EXIT ;  /* 0x000000000000894d */ /* 0x000fea0003800000 */
        /* <DEDUP_REMOVED lines=16> */
.L_x_235:
        /* <DEDUP_REMOVED lines=12> */
.L_x_242:


//--------------------- .text._Z11preprocess1iPiPbS_S_i --------------------------
	.section	.text._Z11preprocess1iPiPbS_S_i,"ax",@progbits
	.align	128
        .global         _Z11preprocess1iPiPbS_S_i
        .type           _Z11preprocess1iPiPbS_S_i,@function
        .size           _Z11preprocess1iPiPbS_S_i,(.L_x_243 - _Z11preprocess1iPiPbS_S_i)
        .other          _Z11preprocess1iPiPbS_S_i,@"STO_CUDA_ENTRY STV_DEFAULT"
_Z11preprocess1iPiPbS_S_i:
.text._Z11preprocess1iPiPbS_S_i:
[----:B------:R-:W-:Y:S01]  /*0000*/  LDC R1, c[0x0][0x37c] ;  /* 0x0000df00ff017b82 */ /* 0x000fe20000000800 */
[----:B------:R-:W0:Y:S01]  /*0010*/  S2R R7, SR_CTAID.X ;  /* 0x0000000000077919 */ /* 0x000e220000002500 */
[----:B------:R-:W0:Y:S01]  /*0020*/  LDCU UR4, c[0x0][0x360] ;  /* 0x00006c00ff0477ac */ /* 0x000e220008000800 */
[----:B------:R-:W0:Y:S01]  /*0030*/  S2R R0, SR_TID.X ;  /* 0x0000000000007919 */ /* 0x000e220000002100 */
[----:B------:R-:W1:Y:S01]  /*0040*/  LDCU UR5, c[0x0][0x380] ;  /* 0x00007000ff0577ac */ /* 0x000e620008000800 */
[----:B0-----:R-:W-:-:S05]  /*0050*/  IMAD R7, R7, UR4, R0 ;  /* 0x0000000407077c24 */ /* 0x001fca000f8e0200 */
[----:B-1----:R-:W-:-:S13]  /*0060*/  ISETP.GE.AND P0, PT, R7, UR5, PT ;  /* 0x0000000507007c0c */ /* 0x002fda000bf06270 */
[----:B------:R-:W-:Y:S05]  /*0070*/  @P0 EXIT ;  /* 0x000000000000094d */ /* 0x000fea0003800000 */
[----:B------:R-:W-:Y:S01]  /*0080*/  LOP3.LUT P0, R11, R7, 0x1f, RZ, 0xc0, !PT ;  /* 0x0000001f070b7812 */ /* 0x000fe2000780c0ff */
[----:B------:R-:W0:Y:S01]  /*0090*/  LDC.64 R4, c[0x0][0x398] ;  /* 0x0000e600ff047b82 */ /* 0x000e220000000a00 */
[----:B------:R-:W1:Y:S01]  /*00a0*/  LDCU.64 UR4, c[0x0][0x358] ;  /* 0x00006b00ff0477ac */ /* 0x000e620008000a00 */
[----:B------:R-:W-:-:S04]  /*00b0*/  SHF.R.S32.HI R0, RZ, 0x1f, R7 ;  /* 0x0000001fff007819 */ /* 0x000fc80000011407 */
[----:B------:R-:W-:-:S04]  /*00c0*/  LEA.HI R0, R0, R7, RZ, 0x5 ;  /* 0x0000000700007211 */ /* 0x000fc800078f28ff */
[----:B------:R-:W-:Y:S02]  /*00d0*/  SHF.R.S32.HI R0, RZ, 0x5, R0 ;  /* 0x00000005ff007819 */ /* 0x000fe40000011400 */
[----:B------:R-:W2:Y:S01]  /*00e0*/  @!P0 LDC.64 R2, c[0x0][0x388] ;  /* 0x0000e200ff028b82 */ /* 0x000ea20000000a00 */
[----:B0-----:R-:W-:-:S04]  /*00f0*/  IMAD.WIDE R4, R7, 0x4, R4 ;  /* 0x0000000407047825 */ /* 0x001fc800078e0204 */
[----:B--2---:R-:W-:-:S05]  /*0100*/  @!P0 IMAD.WIDE R2, R0, 0x4, R2 ;  /* 0x0000000400028825 */ /* 0x004fca00078e0202 */
[----:B-1----:R-:W-:Y:S04]  /*0110*/  @!P0 STG.E desc[UR4][R2.64], R0 ;  /* 0x0000000002008986 */ /* 0x002fe8000c101904 */
[----:B------:R-:W2:Y:S04]  /*0120*/  LDG.E R6, desc[UR4][R4.64+0x4] ;  /* 0x0000040404067981 */ /* 0x000ea8000c1e1900 */
[----:B------:R-:W2:Y:S01]  /*0130*/  LDG.E R7, desc[UR4][R4.64] ;  /* 0x0000000404077981 */ /* 0x000ea2000c1e1900 */
[----:B------:R-:W-:Y:S01]  /*0140*/  ISETP.NE.AND P0, PT, R11, RZ, PT ;  /* 0x000000ff0b00720c */ /* 0x000fe20003f05270 */
[----:B--2---:R-:W-:-:S05]  /*0150*/  IMAD.IADD R6, R6, 0x1, -R7 ;  /* 0x0000000106067824 */ /* 0x004fca00078e0a07 */
[----:B------:R-:W0:Y:S02]  /*0160*/  SHFL.DOWN PT, R7, R6, 0x10, 0x1f ;  /* 0x0a001f0006077f89 */ /* 0x000e2400000e0000 */
[CC--:B0-----:R-:W-:Y:S02]  /*0170*/  VIMNMX R8, PT, PT, R6.reuse, R7.reuse, !PT ;  /* 0x0000000706087248 */ /* 0x0c1fe40007fe0100 */
[----:B------:R-:W-:-:S03]  /*0180*/  VIMNMX R7, PT, PT, R6, R7, PT ;  /* 0x0000000706077248 */ /* 0x000fc60003fe0100 */
[----:B------:R-:W0:Y:S04]  /*0190*/  SHFL.DOWN PT, R9, R8, 0x8, 0x1f ;  /* 0x09001f0008097f89 */ /* 0x000e2800000e0000 */
[----:B------:R-:W1:Y:S01]  /*01a0*/  SHFL.DOWN PT, R10, R7, 0x8, 0x1f ;  /* 0x09001f00070a7f89 */ /* 0x000e6200000e0000 */
[----:B0-----:R-:W-:Y:S02]  /*01b0*/  VIMNMX R9, PT, PT, R8, R9, !PT ;  /* 0x0000000908097248 */ /* 0x001fe40007fe0100 */
[----:B-1----:R-:W-:-:S03]  /*01c0*/  VIMNMX R10, PT, PT, R7, R10, PT ;  /* 0x0000000a070a7248 */ /* 0x002fc60003fe0100 */
        /* <DEDUP_REMOVED lines=8> */
[----:B------:R0:W1:Y:S04]  /*0250*/  SHFL.DOWN PT, R6, R5, 0x1, 0x1f ;  /* 0x08201f0005067f89 */ /* 0x00006800000e0000 */
[----:B------:R0:W2:Y:S01]  /*0260*/  SHFL.DOWN PT, R7, R4, 0x1, 0x1f ;  /* 0x08201f0004077f89 */ /* 0x0000a200000e0000 */
[----:B------:R-:W-:Y:S05]  /*0270*/  @P0 EXIT ;  /* 0x000000000000094d */ /* 0x000fea0003800000 */
[----:B------:R-:W3:Y:S01]  /*0280*/  LDCU UR6, c[0x0][0x3a8] ;  /* 0x00007500ff0677ac */ /* 0x000ee20008000800 */
[----:B-1----:R-:W-:Y:S02]  /*0290*/  VIMNMX R6, PT, PT, R5, R6, !PT ;  /* 0x0000000605067248 */ /* 0x002fe40007fe0100 */
[----:B--2---:R-:W-:-:S05]  /*02a0*/  VIMNMX R7, PT, PT, R4, R7, PT ;  /* 0x0000000704077248 */ /* 0x004fca0003fe0100 */
[----:B------:R-:W-:-:S05]  /*02b0*/  IMAD.IADD R6, R6, 0x1, -R7 ;  /* 0x0000000106067824 */ /* 0x000fca00078e0a07 */
[----:B---3--:R-:W-:-:S13]  /*02c0*/  ISETP.GT.AND P0, PT, R6, UR6, PT ;  /* 0x0000000606007c0c */ /* 0x008fda000bf04270 */
[----:B------:R-:W-:Y:S05]  /*02d0*/  @!P0 BRA `(.L_x_236) ;  /* 0x0000000000388947 */ /* 0x000fea0003800000 */
[----:B0-----:R-:W0:Y:S01]  /*02e0*/  S2R R4, SR_LANEID ;  /* 0x0000000000047919 */ /* 0x001e220000000000 */
[----:B------:R-:W1:Y:S01]  /*02f0*/  LDCU.64 UR8, c[0x0][0x390] ;  /* 0x00007200ff0877ac */ /* 0x000e620008000a00 */
[----:B------:R-:W2:Y:S01]  /*0300*/  LDC.64 R2, c[0x0][0x3a0] ;  /* 0x0000e800ff027b82 */ /* 0x000ea20000000a00 */
[----:B------:R-:W-:Y:S01]  /*0310*/  IMAD.MOV.U32 R6, RZ, RZ, 0x1 ;  /* 0x00000001ff067424 */ /* 0x000fe200078e00ff */
[----:B------:R-:W-:Y:S02]  /*0320*/  VOTEU.ANY UR6, UPT, PT ;  /* 0x0000000000067886 */ /* 0x000fe400038e0100 */
[----:B------:R-:W-:Y:S02]  /*0330*/  UFLO.U32 UR7, UR6 ;  /* 0x00000006000772bd */ /* 0x000fe400080e0000 */
[----:B------:R-:W2:Y:S04]  /*0340*/  POPC R7, UR6 ;  /* 0x0000000600077d09 */ /* 0x000ea80008000000 */
[----:B0-----:R-:W-:-:S02]  /*0350*/  ISETP.EQ.U32.AND P0, PT, R4, UR7, PT ;  /* 0x0000000704007c0c */ /* 0x001fc4000bf02070 */
[----:B-1----:R-:W-:-:S04]  /*0360*/  IADD3 R4, P1, PT, R0, UR8, RZ ;  /* 0x0000000800047c10 */ /* 0x002fc8000ff3e0ff */
[----:B------:R-:W-:Y:S02]  /*0370*/  LEA.HI.X.SX32 R5, R0, UR9, 0x1, P1 ;  /* 0x0000000900057c11 */ /* 0x000fe400088f0eff */
[----:B------:R-:W-:-:S05]  /*0380*/  PRMT R0, R6, 0x7610, R0 ;  /* 0x0000761006007816 */ /* 0x000fca0000000000 */
[----:B------:R-:W-:Y:S04]  /*0390*/  STG.E.U8 desc[UR4][R4.64], R0 ;  /* 0x0000000004007986 */ /* 0x000fe8000c101104 */
[----:B--2---:R-:W-:Y:S01]  /*03a0*/  @P0 REDG.E.ADD.STRONG.GPU desc[UR4][R2.64], R7 ;  /* 0x000000070200098e */ /* 0x004fe2000c12e104 */
[----:B------:R-:W-:Y:S05]  /*03b0*/  EXIT ;  /* 0x000000000000794d */ /* 0x000fea0003800000 */
.L_x_236:
[----:B------:R-:W1:Y:S02]  /*03c0*/  LDCU.64 UR6, c[0x0][0x390] ;  /* 0x00007200ff0677ac */ /* 0x000e640008000a00 */
[----:B-1----:R-:W-:-:S04]  /*03d0*/  IADD3 R2, P0, PT, R0, UR6, RZ ;  /* 0x0000000600027c10 */ /* 0x002fc8000ff1e0ff */
[----:B------:R-:W-:-:S05]  /*03e0*/  LEA.HI.X.SX32 R3, R0, UR7, 0x1, P0 ;  /* 0x0000000700037c11 */ /* 0x000fca00080f0eff */
[----:B------:R-:W-:Y:S01]  /*03f0*/  STG.E.U8 desc[UR4][R2.64], RZ ;  /* 0x000000ff02007986 */ /* 0x000fe2000c101104 */
[----:B------:R-:W-:Y:S05]  /*0400*/  EXIT ;  /* 0x000000000000794d */ /* 0x000fea0003800000 */
.L_x_237:
        /* <DEDUP_REMOVED lines=15> */
.L_x_243:


//--------------------- .nv.shared.reserved.0     --------------------------
	.section	.nv.shared.reserved.0,"aw",@nobits
	.weak		__nv_reservedSMEM_offset_0_alias
	.size		__nv_reservedSMEM_offset_0_alias, 0, 64
	.other		__nv_reservedSMEM_offset_0_alias,@"STO_CUDA_RESERVED_SHARED STV_DEFAULT"
__nv_reservedSMEM_offset_0_alias:
	.zero		0
	.zero		64


//--------------------- .nv.shared._Z11preprocess3iiPiS_S_i --------------------------
	.section	.nv.shared._Z11preprocess3iiPiS_S_i,"aw",@nobits
	.sectionflags	@""
	.align	4
.nv.shared._Z11preprocess3iiPiS_S_i:
	.zero		5120


//--------------------- .nv.constant0._Z15broadcast_graphiiPiS_S_S_S_S_ --------------------------
	.section	.nv.constant0._Z15broadcast_graphiiPiS_S_S_S_S_,"a",@progbits
	.sectionflags	@""
	.align	4
.nv.constant0._Z15broadcast_graphiiPiS_S_S_S_S_:
	.zero		952


//--------------------- .nv.constant0._Z16initialize_graphiPiS_i --------------------------
	.section	.nv.constant0._Z16initialize_graphiPiS_i,"a",@progbits
	.sectionflags	@""
	.align	4
.nv.constant0._Z16initialize_graphiPiS_i:
	.zero		924


//--------------------- .nv.constant0._Z11preprocess3iiPiS_S_i --------------------------
	.section	.nv.constant0._Z11preprocess3iiPiS_S_i,"a",@progbits
	.sectionflags	@""
	.align	4
.nv.constant0._Z11preprocess3iiPiS_S_i:
	.zero		932


//--------------------- .nv.constant0._Z13preprocess2_1PiiS_S_ --------------------------
	.section	.nv.constant0._Z13preprocess2_1PiiS_S_,"a",@progbits
	.sectionflags	@""
	.align	4
.nv.constant0._Z13preprocess2_1PiiS_S_:
	.zero		928


//--------------------- .nv.constant0._Z11preprocess2PbiPiS0_iS0_S0_ --------------------------
	.section	.nv.constant0._Z11preprocess2PbiPiS0_iS0_S0_,"a",@progbits
	.sectionflags	@""
	.align	4
.nv.constant0._Z11preprocess2PbiPiS0_iS0_S0_:
	.zero		952


//--------------------- .nv.constant0._Z11preprocess1iPiPbS_S_i --------------------------
	.section	.nv.constant0._Z11preprocess1iPiPbS_S_i,"a",@progbits
	.sectionflags	@""
	.align	4
.nv.constant0._Z11preprocess1iPiPbS_S_i:
	.zero		940


//--------------------- SYMBOLS --------------------------

	.type		.nv.reservedSmem.offset0,@object
	.size		.nv.reservedSmem.offset0,0x4
	.type		.nv.reservedSmem.cap,@object
	.size		.nv.reservedSmem.cap,0x4
